	.target	sm_90a

	.elftype	@"ET_EXEC"


//--------------------- .note.nv.tkinfo           --------------------------
	.section	.note.nv.tkinfo,"",@"SHT_NOTE"
	.sectionflags	@"SHF_NOTE_NV_TKINFO"
	.tkinfo
        /*0018*/ 	.word	0x00000002
        /*0030*/ 	.string	""
        /*0030*/ 	.string	"ptxas"
        /*0030*/ 	.string	"Cuda compilation tools, release 13.0, V13.0.88"
        /*0030*/ 	.string	"Build cuda_13.0.r13.0/compiler.36424714_0"
        /*0030*/ 	.string	"-arch sm_90a -m 64 "



//--------------------- .note.nv.cuinfo           --------------------------
	.section	.note.nv.cuinfo,"",@"SHT_NOTE"
	.sectionflags	@"SHF_NOTE_NV_CUINFO"
        /*0018*/ 	.short	0x0002
        /*001a*/ 	.short	0x005a
        /*001c*/ 	.short	0x0082
	.zero		2


//--------------------- .nv.info                  --------------------------
	.section	.nv.info,"",@"SHT_CUDA_INFO"
	.align	4


	//----- nvinfo : EIATTR_REGCOUNT
	.align		4
        /*0000*/ 	.byte	0x04, 0x2f
        /*0002*/ 	.short	(.L_16 - .L_15)
	.align		4
.L_15:
        /*0004*/ 	.word	index@(_ZN7cutlass13device_kernelINS_4gemm6kernel13GemmUniversalIN4cute5tupleIJiiiiEEENS1_10collective13CollectiveMmaINS1_39MainloopSm90TmaGmmaRmemAWarpSpecializedILi2ENS5_IJNS4_1CILi1EEESB_SB_EEENS1_35KernelTmaWarpSpecializedCooperativeEEENS5_IJNSA_ILi128EEENSA_ILi256EEENSA_ILi64EEEEEEfNS5_IJSB_llEEEfNS5_IJlSB_lEEENS4_8TiledMMAINS4_8MMA_AtomIJNS4_4SM904GMMA30MMA_64x256x8_F32TF32TF32_RS_TNILNSO_7ScaleInE1ELSQ_1EEEEEENS4_6LayoutINS5_IJNSA_ILi2EEESB_SB_EEENS5_IJSB_NSA_ILi0EEESW_EEEEENS5_IJNS4_10UnderscoreESZ_SZ_EEEEENS4_13SM90_TMA_LOADENS4_14ComposedLayoutINS4_7SwizzleILi1ELi4ELi3EEENS4_18smem_ptr_flag_bitsILi32EEENST_INS5_IJNSA_ILi8EEES18_EEENS5_IJSB_S18_EEEEEEENS4_9Copy_AtomIJNS4_39AutoVectorizingCopyWithAssumedAlignmentILi128EEEfEEENS4_8identityES12_NS13_INS14_ILi3ELi4ELi3EEES17_NST_INS5_IJS18_NSA_ILi32EEEEEENS5_IJS1J_SB_EEEEEEEvS1H_EENS_8epilogue10collective6detail29Sm90TmaWarpSpecializedAdapterINS1Q_15DefaultEpilogueIfSK_SK_NS1P_6thread17LinearCombinationIfLi1EffLNS1U_9ScaleType4KindE0ELNS_15FloatRoundStyleE2EfEENS1_15EpilogueDefaultEEEEEvvEEEEvNT_6ParamsE)
        /*0008*/ 	.word	0x000000a8


	//----- nvinfo : EIATTR_FRAME_SIZE
	.align		4
.L_16:
        /*000c*/ 	.byte	0x04, 0x11
        /*000e*/ 	.short	(.L_18 - .L_17)
	.align		4
.L_17:
        /*0010*/ 	.word	index@(_ZN7cutlass13device_kernelINS_4gemm6kernel13GemmUniversalIN4cute5tupleIJiiiiEEENS1_10collective13CollectiveMmaINS1_39MainloopSm90TmaGmmaRmemAWarpSpecializedILi2ENS5_IJNS4_1CILi1EEESB_SB_EEENS1_35KernelTmaWarpSpecializedCooperativeEEENS5_IJNSA_ILi128EEENSA_ILi256EEENSA_ILi64EEEEEEfNS5_IJSB_llEEEfNS5_IJlSB_lEEENS4_8TiledMMAINS4_8MMA_AtomIJNS4_4SM904GMMA30MMA_64x256x8_F32TF32TF32_RS_TNILNSO_7ScaleInE1ELSQ_1EEEEEENS4_6LayoutINS5_IJNSA_ILi2EEESB_SB_EEENS5_IJSB_NSA_ILi0EEESW_EEEEENS5_IJNS4_10UnderscoreESZ_SZ_EEEEENS4_13SM90_TMA_LOADENS4_14ComposedLayoutINS4_7SwizzleILi1ELi4ELi3EEENS4_18smem_ptr_flag_bitsILi32EEENST_INS5_IJNSA_ILi8EEES18_EEENS5_IJSB_S18_EEEEEEENS4_9Copy_AtomIJNS4_39AutoVectorizingCopyWithAssumedAlignmentILi128EEEfEEENS4_8identityES12_NS13_INS14_ILi3ELi4ELi3EEES17_NST_INS5_IJS18_NSA_ILi32EEEEEENS5_IJS1J_SB_EEEEEEEvS1H_EENS_8epilogue10collective6detail29Sm90TmaWarpSpecializedAdapterINS1Q_15DefaultEpilogueIfSK_SK_NS1P_6thread17LinearCombinationIfLi1EffLNS1U_9ScaleType4KindE0ELNS_15FloatRoundStyleE2EfEENS1_15EpilogueDefaultEEEEEvvEEEEvNT_6ParamsE)
        /*0014*/ 	.word	0x00000000


	//----- nvinfo : EIATTR_MIN_STACK_SIZE
	.align		4
.L_18:
        /*0018*/ 	.byte	0x04, 0x12
        /*001a*/ 	.short	(.L_20 - .L_19)
	.align		4
.L_19:
        /*001c*/ 	.word	index@(_ZN7cutlass13device_kernelINS_4gemm6kernel13GemmUniversalIN4cute5tupleIJiiiiEEENS1_10collective13CollectiveMmaINS1_39MainloopSm90TmaGmmaRmemAWarpSpecializedILi2ENS5_IJNS4_1CILi1EEESB_SB_EEENS1_35KernelTmaWarpSpecializedCooperativeEEENS5_IJNSA_ILi128EEENSA_ILi256EEENSA_ILi64EEEEEEfNS5_IJSB_llEEEfNS5_IJlSB_lEEENS4_8TiledMMAINS4_8MMA_AtomIJNS4_4SM904GMMA30MMA_64x256x8_F32TF32TF32_RS_TNILNSO_7ScaleInE1ELSQ_1EEEEEENS4_6LayoutINS5_IJNSA_ILi2EEESB_SB_EEENS5_IJSB_NSA_ILi0EEESW_EEEEENS5_IJNS4_10UnderscoreESZ_SZ_EEEEENS4_13SM90_TMA_LOADENS4_14ComposedLayoutINS4_7SwizzleILi1ELi4ELi3EEENS4_18smem_ptr_flag_bitsILi32EEENST_INS5_IJNSA_ILi8EEES18_EEENS5_IJSB_S18_EEEEEEENS4_9Copy_AtomIJNS4_39AutoVectorizingCopyWithAssumedAlignmentILi128EEEfEEENS4_8identityES12_NS13_INS14_ILi3ELi4ELi3EEES17_NST_INS5_IJS18_NSA_ILi32EEEEEENS5_IJS1J_SB_EEEEEEEvS1H_EENS_8epilogue10collective6detail29Sm90TmaWarpSpecializedAdapterINS1Q_15DefaultEpilogueIfSK_SK_NS1P_6thread17LinearCombinationIfLi1EffLNS1U_9ScaleType4KindE0ELNS_15FloatRoundStyleE2EfEENS1_15EpilogueDefaultEEEEEvvEEEEvNT_6ParamsE)
        /*0020*/ 	.word	0x00000000
.L_20:


//--------------------- .nv.compat                --------------------------
	.section	.nv.compat,"",@"SHT_CUDA_COMPAT_INFO"
	.align	4
        /*0000*/ 	.byte	0x02, 0x09, 0x01, 0x00, 0x02, 0x02, 0x04, 0x00, 0x02, 0x05, 0x05, 0x00, 0x03, 0x07, 0x01, 0x01
        /*0010*/ 	.byte	0x02, 0x03, 0x01, 0x00, 0x02, 0x06, 0x01, 0x00, 0x04, 0x0b, 0x08, 0x00, 0x00, 0x00, 0x00, 0x00
        /*0020*/ 	.byte	0x00, 0x00, 0x00, 0x00


//--------------------- .nv.info._ZN7cutlass13device_kernelINS_4gemm6kernel13GemmUniversalIN4cute5tupleIJiiiiEEENS1_10collective13CollectiveMmaINS1_39MainloopSm90TmaGmmaRmemAWarpSpecializedILi2ENS5_IJNS4_1CILi1EEESB_SB_EEENS1_35KernelTmaWarpSpecializedCooperativeEEENS5_IJNSA_ILi128EEENSA_ILi256EEENSA_ILi64EEEEEEfNS5_IJSB_llEEEfNS5_IJlSB_lEEENS4_8TiledMMAINS4_8MMA_AtomIJNS4_4SM904GMMA30MMA_64x256x8_F32TF32TF32_RS_TNILNSO_7ScaleInE1ELSQ_1EEEEEENS4_6LayoutINS5_IJNSA_ILi2EEESB_SB_EEENS5_IJSB_NSA_ILi0EEESW_EEEEENS5_IJNS4_10UnderscoreESZ_SZ_EEEEENS4_13SM90_TMA_LOADENS4_14ComposedLayoutINS4_7SwizzleILi1ELi4ELi3EEENS4_18smem_ptr_flag_bitsILi32EEENST_INS5_IJNSA_ILi8EEES18_EEENS5_IJSB_S18_EEEEEEENS4_9Copy_AtomIJNS4_39AutoVectorizingCopyWithAssumedAlignmentILi128EEEfEEENS4_8identityES12_NS13_INS14_ILi3ELi4ELi3EEES17_NST_INS5_IJS18_NSA_ILi32EEEEEENS5_IJS1J_SB_EEEEEEEvS1H_EENS_8epilogue10collective6detail29Sm90TmaWarpSpecializedAdapterINS1Q_15DefaultEpilogueIfSK_SK_NS1P_6thread17LinearCombinationIfLi1EffLNS1U_9ScaleType4KindE0ELNS_15FloatRoundStyleE2EfEENS1_15EpilogueDefaultEEEEEvvEEEEvNT_6ParamsE --------------------------
	.section	.nv.info._ZN7cutlass13device_kernelINS_4gemm6kernel13GemmUniversalIN4cute5tupleIJiiiiEEENS1_10collective13CollectiveMmaINS1_39MainloopSm90TmaGmmaRmemAWarpSpecializedILi2ENS5_IJNS4_1CILi1EEESB_SB_EEENS1_35KernelTmaWarpSpecializedCooperativeEEENS5_IJNSA_ILi128EEENSA_ILi256EEENSA_ILi64EEEEEEfNS5_IJSB_llEEEfNS5_IJlSB_lEEENS4_8TiledMMAINS4_8MMA_AtomIJNS4_4SM904GMMA30MMA_64x256x8_F32TF32TF32_RS_TNILNSO_7ScaleInE1ELSQ_1EEEEEENS4_6LayoutINS5_IJNSA_ILi2EEESB_SB_EEENS5_IJSB_NSA_ILi0EEESW_EEEEENS5_IJNS4_10UnderscoreESZ_SZ_EEEEENS4_13SM90_TMA_LOADENS4_14ComposedLayoutINS4_7SwizzleILi1ELi4ELi3EEENS4_18smem_ptr_flag_bitsILi32EEENST_INS5_IJNSA_ILi8EEES18_EEENS5_IJSB_S18_EEEEEEENS4_9Copy_AtomIJNS4_39AutoVectorizingCopyWithAssumedAlignmentILi128EEEfEEENS4_8identityES12_NS13_INS14_ILi3ELi4ELi3EEES17_NST_INS5_IJS18_NSA_ILi32EEEEEENS5_IJS1J_SB_EEEEEEEvS1H_EENS_8epilogue10collective6detail29Sm90TmaWarpSpecializedAdapterINS1Q_15DefaultEpilogueIfSK_SK_NS1P_6thread17LinearCombinationIfLi1EffLNS1U_9ScaleType4KindE0ELNS_15FloatRoundStyleE2EfEENS1_15EpilogueDefaultEEEEEvvEEEEvNT_6ParamsE,"",@"SHT_CUDA_INFO"
	.sectionflags	@""
	.align	4


	//----- nvinfo : EIATTR_CUDA_API_VERSION
	.align		4
        /*0000*/ 	.byte	0x04, 0x37
        /*0002*/ 	.short	(.L_22 - .L_21)
.L_21:
        /*0004*/ 	.word	0x00000082


	//----- nvinfo : EIATTR_KPARAM_INFO
	.align		4
.L_22:
        /*0008*/ 	.byte	0x04, 0x17
        /*000a*/ 	.short	(.L_24 - .L_23)
.L_23:
        /*000c*/ 	.word	0x00000000
        /*0010*/ 	.short	0x0000
        /*0012*/ 	.short	0x0070
        /*0014*/ 	.byte	0x00, 0xf0, 0x01, 0x10


	//----- nvinfo : EIATTR_SPARSE_MMA_MASK
	.align		4
.L_24:
        /*0018*/ 	.byte	0x03, 0x50
        /*001a*/ 	.short	0x0000


	//----- nvinfo : EIATTR_MAXREG_COUNT
	.align		4
        /*001c*/ 	.byte	0x03, 0x1b
        /*001e*/ 	.short	0x00a8


	//----- nvinfo : EIATTR_NUM_BARRIERS
	.align		4
        /*0020*/ 	.byte	0x02, 0x4c
        /*0022*/ 	.byte	0x01
	.zero		1


	//----- nvinfo : EIATTR_EXTERNS
	.align		4
        /*0024*/ 	.byte	0x04, 0x0f
        /*0026*/ 	.short	(.L_26 - .L_25)


	//   ....[0]....
	.align		4
.L_25:
        /*0028*/ 	.word	index@(__assertfail)


	//----- nvinfo : EIATTR_MERCURY_ISA_VERSION
	.align		4
.L_26:
        /*002c*/ 	.byte	0x03, 0x5f
        /*002e*/ 	.short	0x0101


	//----- nvinfo : EIATTR_INT_WARP_WIDE_INSTR_OFFSETS
	.align		4
        /*0030*/ 	.byte	0x04, 0x31
        /*0032*/ 	.short	(.L_28 - .L_27)


	//   ....[0]....
.L_27:
        /*0034*/ 	.word	0x00000370


	//   ....[1]....
        /*0038*/ 	.word	0x000003a0


	//   ....[2]....
        /*003c*/ 	.word	0x00000480


	//----- nvinfo : EIATTR_COOP_GROUP_MASK_REGIDS
	.align		4
.L_28:
        /*0040*/ 	.byte	0x04, 0x29
        /*0042*/ 	.short	(.L_30 - .L_29)


	//   ....[0]....
.L_29:
        /*0044*/ 	.word	0xffffffff


	//   ....[1]....
        /*0048*/ 	.word	0xffffffff


	//   ....[2]....
        /*004c*/ 	.word	0xffffffff


	//   ....[3]....
        /*0050*/ 	.word	0xffffffff


	//   ....[4]....
        /*0054*/ 	.word	0x0500000f


	//----- nvinfo : EIATTR_COOP_GROUP_INSTR_OFFSETS
	.align		4
.L_30:
        /*0058*/ 	.byte	0x04, 0x28
        /*005a*/ 	.short	(.L_32 - .L_31)


	//   ....[0]....
.L_31:
        /*005c*/ 	.word	0x00000060


	//   ....[1]....
        /*0060*/ 	.word	0x00000070


	//   ....[2]....
        /*0064*/ 	.word	0x00000130


	//   ....[3]....
        /*0068*/ 	.word	0x00000280


	//   ....[4]....
        /*006c*/ 	.word	0x0000b590


	//----- nvinfo : EIATTR_REG_RECONFIG
	.align		4
.L_32:
        /*0070*/ 	.byte	0x01, 0x54
	.zero		2


	//----- nvinfo : EIATTR_SYSCALL_OFFSETS
	.align		4
        /*0074*/ 	.byte	0x04, 0x46
        /*0076*/ 	.short	(.L_34 - .L_33)


	//   ....[0]....
.L_33:
        /*0078*/ 	.word	0x00001040


	//   ....[1]....
        /*007c*/ 	.word	0x00001170


	//   ....[2]....
        /*0080*/ 	.word	0x00001260


	//   ....[3]....
        /*0084*/ 	.word	0x0000a290


	//   ....[4]....
        /*0088*/ 	.word	0x0000a3c0


	//----- nvinfo : EIATTR_MBARRIER_INSTR_OFFSETS
	.align		4
.L_34:
        /*008c*/ 	.byte	0x04, 0x39
        /*008e*/ 	.short	(.L_36 - .L_35)


	//   ....[0]....
.L_35:
        /*0090*/ 	.word	0x00000230
        /*0094*/ 	.word	0x000000ff
        /*0098*/ 	.word	0x00000000
        /*009c*/ 	.short	0x0100
        /*009e*/ 	.byte	0x08
	.zero		1


	//   ....[1]....
        /*00a0*/ 	.word	0x00000240
        /*00a4*/ 	.word	0x000000ff
        /*00a8*/ 	.word	0x00000010
        /*00ac*/ 	.short	0x0100
        /*00ae*/ 	.byte	0x08
	.zero		1


	//   ....[2]....
        /*00b0*/ 	.word	0x00000250
        /*00b4*/ 	.word	0x000000ff
        /*00b8*/ 	.word	0x00000008
        /*00bc*/ 	.short	0x0100
        /*00be*/ 	.byte	0x08
	.zero		1


	//   ....[3]....
        /*00c0*/ 	.word	0x00000260
        /*00c4*/ 	.word	0x000000ff
        /*00c8*/ 	.word	0x00000018
        /*00cc*/ 	.short	0x0100
        /*00ce*/ 	.byte	0x08
	.zero		1


	//   ....[4]....
        /*00d0*/ 	.word	0x000004f0
        /*00d4*/ 	.word	0x000000ff
        /*00d8*/ 	.word	0x00000030
        /*00dc*/ 	.short	0x0100
        /*00de*/ 	.byte	0x06
	.zero		1


	//   ....[5]....
        /*00e0*/ 	.word	0x00000550
        /*00e4*/ 	.word	0x000000ff
        /*00e8*/ 	.word	0x00000038
        /*00ec*/ 	.short	0x0100
        /*00ee*/ 	.byte	0x06
	.zero		1


	//   ....[6]....
        /*00f0*/ 	.word	0x00001320
        /*00f4*/ 	.word	0x00000003
        /*00f8*/ 	.word	0x00000000
        /*00fc*/ 	.short	0x010a
        /*00fe*/ 	.byte	0x3f
	.zero		1


	//   ....[7]....
        /*0100*/ 	.word	0x00001360
        /*0104*/ 	.word	0x00000003
        /*0108*/ 	.word	0x00000000
        /*010c*/ 	.short	0x010a
        /*010e*/ 	.byte	0x3f
	.zero		1


	//   ....[8]....
        /*0110*/ 	.word	0x00001560
        /*0114*/ 	.word	0x00000004
        /*0118*/ 	.word	0x00000000
        /*011c*/ 	.short	0x010a
        /*011e*/ 	.byte	0x3f
	.zero		1


	//   ....[9]....
        /*0120*/ 	.word	0x00001b30
        /*0124*/ 	.word	0x00000004
        /*0128*/ 	.word	0x00000000
        /*012c*/ 	.short	0x010a
        /*012e*/ 	.byte	0x3f
	.zero		1


	//   ....[10]....
        /*0130*/ 	.word	0x00001e50
        /*0134*/ 	.word	0x0000000d
        /*0138*/ 	.word	0x00000000
        /*013c*/ 	.short	0x010a
        /*013e*/ 	.byte	0x3f
	.zero		1


	//   ....[11]....
        /*0140*/ 	.word	0x00001fd0
        /*0144*/ 	.word	0x000000ff
        /*0148*/ 	.word	0x00000000
        /*014c*/ 	.short	0x0101
        /*014e*/ 	.byte	0x06
	.zero		1


	//   ....[12]....
        /*0150*/ 	.word	0x000023d0
        /*0154*/ 	.word	0x0000000d
        /*0158*/ 	.word	0x00000000
        /*015c*/ 	.short	0x010a
        /*015e*/ 	.byte	0x3f
	.zero		1


	//   ....[13]....
        /*0160*/ 	.word	0x00002710
        /*0164*/ 	.word	0x000000ff
        /*0168*/ 	.word	0x00000000
        /*016c*/ 	.short	0x0101
        /*016e*/ 	.byte	0x04
	.zero		1


	//   ....[14]....
        /*0170*/ 	.word	0x00002bd0
        /*0174*/ 	.word	0x000000ff
        /*0178*/ 	.word	0x00000000
        /*017c*/ 	.short	0x0101
        /*017e*/ 	.byte	0x04
	.zero		1


	//   ....[15]....
        /*0180*/ 	.word	0x0000a570
        /*0184*/ 	.word	0x00000004
        /*0188*/ 	.word	0x00000010
        /*018c*/ 	.short	0x010a
        /*018e*/ 	.byte	0x3f
	.zero		1


	//   ....[16]....
        /*0190*/ 	.word	0x0000ad70
        /*0194*/ 	.word	0x00000003
        /*0198*/ 	.word	0x00000038
        /*019c*/ 	.short	0x0101
        /*019e*/ 	.byte	0x3f
	.zero		1


	//   ....[17]....
        /*01a0*/ 	.word	0x0000b470
        /*01a4*/ 	.word	0x00000005
        /*01a8*/ 	.word	0x00000000
        /*01ac*/ 	.short	0x010a
        /*01ae*/ 	.byte	0x3f
	.zero		1


	//   ....[18]....
        /*01b0*/ 	.word	0x0000b4f0
        /*01b4*/ 	.word	0x00000003
        /*01b8*/ 	.word	0x00000000
        /*01bc*/ 	.short	0x010a
        /*01be*/ 	.byte	0x3f
	.zero		1


	//   ....[19]....
        /*01c0*/ 	.word	0x0000b5c0
        /*01c4*/ 	.word	0x00000003
        /*01c8*/ 	.word	0x00000000
        /*01cc*/ 	.short	0x010a
        /*01ce*/ 	.byte	0x3f
	.zero		1


	//   ....[20]....
        /*01d0*/ 	.word	0x0000b610
        /*01d4*/ 	.word	0x00000004
        /*01d8*/ 	.word	0x00000000
        /*01dc*/ 	.short	0x010a
        /*01de*/ 	.byte	0x3f
	.zero		1


	//   ....[21]....
        /*01e0*/ 	.word	0x0000b660
        /*01e4*/ 	.word	0x0000000d
        /*01e8*/ 	.word	0x00000000
        /*01ec*/ 	.short	0x010a
        /*01ee*/ 	.byte	0x3f
	.zero		1


	//   ....[22]....
        /*01f0*/ 	.word	0x0000b730
        /*01f4*/ 	.word	0x00000004
        /*01f8*/ 	.word	0x00000010
        /*01fc*/ 	.short	0x010a
        /*01fe*/ 	.byte	0x3f
	.zero		1


	//   ....[23]....
        /*0200*/ 	.word	0x0000b800
        /*0204*/ 	.word	0x00000005
        /*0208*/ 	.word	0x00000000
        /*020c*/ 	.short	0x010a
        /*020e*/ 	.byte	0x3f
	.zero		1


	//----- nvinfo : EIATTR_NUM_MBARRIERS
	.align		4
.L_36:
        /*0210*/ 	.byte	0x03, 0x38
        /*0212*/ 	.short	0x0006


	//----- nvinfo : EIATTR_EXIT_INSTR_OFFSETS
	.align		4
        /*0214*/ 	.byte	0x04, 0x1c
        /*0216*/ 	.short	(.L_38 - .L_37)


	//   ....[0]....
.L_37:
        /*0218*/ 	.word	0x000005a0


	//   ....[1]....
        /*021c*/ 	.word	0x00000e60


	//   ....[2]....
        /*0220*/ 	.word	0x00009880


	//   ....[3]....
        /*0224*/ 	.word	0x00009ea0


	//   ....[4]....
        /*0228*/ 	.word	0x0000b540


	//----- nvinfo : EIATTR_MAX_THREADS
	.align		4
.L_38:
        /*022c*/ 	.byte	0x04, 0x05
        /*022e*/ 	.short	(.L_40 - .L_39)
.L_39:
        /*0230*/ 	.word	0x00000180
        /*0234*/ 	.word	0x00000001
        /*0238*/ 	.word	0x00000001


	//----- nvinfo : EIATTR_CRS_STACK_SIZE
	.align		4
.L_40:
        /*023c*/ 	.byte	0x04, 0x1e
        /*023e*/ 	.short	(.L_42 - .L_41)
.L_41:
        /*0240*/ 	.word	0x00000000


	//----- nvinfo : EIATTR_CBANK_PARAM_SIZE
	.align		4
.L_42:
        /*0244*/ 	.byte	0x03, 0x19
        /*0246*/ 	.short	0x0470


	//----- nvinfo : EIATTR_PARAM_CBANK
	.align		4
        /*0248*/ 	.byte	0x04, 0x0a
        /*024a*/ 	.short	(.L_44 - .L_43)
	.align		4
.L_43:
        /*024c*/ 	.word	index@(.nv.constant0._ZN7cutlass13device_kernelINS_4gemm6kernel13GemmUniversalIN4cute5tupleIJiiiiEEENS1_10collective13CollectiveMmaINS1_39MainloopSm90TmaGmmaRmemAWarpSpecializedILi2ENS5_IJNS4_1CILi1EEESB_SB_EEENS1_35KernelTmaWarpSpecializedCooperativeEEENS5_IJNSA_ILi128EEENSA_ILi256EEENSA_ILi64EEEEEEfNS5_IJSB_llEEEfNS5_IJlSB_lEEENS4_8TiledMMAINS4_8MMA_AtomIJNS4_4SM904GMMA30MMA_64x256x8_F32TF32TF32_RS_TNILNSO_7ScaleInE1ELSQ_1EEEEEENS4_6LayoutINS5_IJNSA_ILi2EEESB_SB_EEENS5_IJSB_NSA_ILi0EEESW_EEEEENS5_IJNS4_10UnderscoreESZ_SZ_EEEEENS4_13SM90_TMA_LOADENS4_14ComposedLayoutINS4_7SwizzleILi1ELi4ELi3EEENS4_18smem_ptr_flag_bitsILi32EEENST_INS5_IJNSA_ILi8EEES18_EEENS5_IJSB_S18_EEEEEEENS4_9Copy_AtomIJNS4_39AutoVectorizingCopyWithAssumedAlignmentILi128EEEfEEENS4_8identityES12_NS13_INS14_ILi3ELi4ELi3EEES17_NST_INS5_IJS18_NSA_ILi32EEEEEENS5_IJS1J_SB_EEEEEEEvS1H_EENS_8epilogue10collective6detail29Sm90TmaWarpSpecializedAdapterINS1Q_15DefaultEpilogueIfSK_SK_NS1P_6thread17LinearCombinationIfLi1EffLNS1U_9ScaleType4KindE0ELNS_15FloatRoundStyleE2EfEENS1_15EpilogueDefaultEEEEEvvEEEEvNT_6ParamsE)
        /*0250*/ 	.short	0x0210
        /*0252*/ 	.short	0x0470


	//----- nvinfo : EIATTR_SW_WAR
	.align		4
.L_44:
        /*0254*/ 	.byte	0x04, 0x36
        /*0256*/ 	.short	(.L_46 - .L_45)
.L_45:
        /*0258*/ 	.word	0x00000008
.L_46:


//--------------------- .nv.callgraph             --------------------------
	.section	.nv.callgraph,"",@"SHT_CUDA_CALLGRAPH"
	.align	4
	.sectionentsize	8
	.align		4
        /*0000*/ 	.word	0x00000000
	.align		4
        /*0004*/ 	.word	0xffffffff
	.align		4
        /*0008*/ 	.word	index@(_ZN7cutlass13device_kernelINS_4gemm6kernel13GemmUniversalIN4cute5tupleIJiiiiEEENS1_10collective13CollectiveMmaINS1_39MainloopSm90TmaGmmaRmemAWarpSpecializedILi2ENS5_IJNS4_1CILi1EEESB_SB_EEENS1_35KernelTmaWarpSpecializedCooperativeEEENS5_IJNSA_ILi128EEENSA_ILi256EEENSA_ILi64EEEEEEfNS5_IJSB_llEEEfNS5_IJlSB_lEEENS4_8TiledMMAINS4_8MMA_AtomIJNS4_4SM904GMMA30MMA_64x256x8_F32TF32TF32_RS_TNILNSO_7ScaleInE1ELSQ_1EEEEEENS4_6LayoutINS5_IJNSA_ILi2EEESB_SB_EEENS5_IJSB_NSA_ILi0EEESW_EEEEENS5_IJNS4_10UnderscoreESZ_SZ_EEEEENS4_13SM90_TMA_LOADENS4_14ComposedLayoutINS4_7SwizzleILi1ELi4ELi3EEENS4_18smem_ptr_flag_bitsILi32EEENST_INS5_IJNSA_ILi8EEES18_EEENS5_IJSB_S18_EEEEEEENS4_9Copy_AtomIJNS4_39AutoVectorizingCopyWithAssumedAlignmentILi128EEEfEEENS4_8identityES12_NS13_INS14_ILi3ELi4ELi3EEES17_NST_INS5_IJS18_NSA_ILi32EEEEEENS5_IJS1J_SB_EEEEEEEvS1H_EENS_8epilogue10collective6detail29Sm90TmaWarpSpecializedAdapterINS1Q_15DefaultEpilogueIfSK_SK_NS1P_6thread17LinearCombinationIfLi1EffLNS1U_9ScaleType4KindE0ELNS_15FloatRoundStyleE2EfEENS1_15EpilogueDefaultEEEEEvvEEEEvNT_6ParamsE)
	.align		4
        /*000c*/ 	.word	index@(__assertfail)
	.align		4
        /*0010*/ 	.word	0x00000000
	.align		4
        /*0014*/ 	.word	0xfffffffe
	.align		4
        /*0018*/ 	.word	0x00000000
	.align		4
        /*001c*/ 	.word	0xfffffffd
	.align		4
        /*0020*/ 	.word	0x00000000
	.align		4
        /*0024*/ 	.word	0xfffffffc


//--------------------- .nv.constant4             --------------------------
	.section	.nv.constant4,"a",@progbits
	.align	8
	.align		8
.nv.constant4:
        /*0000*/ 	.dword	__assertfail
	.align		8
        /*0008*/ 	.dword	__unnamed_1
	.align		8
        /*0010*/ 	.dword	__unnamed_2
	.align		8
        /*0018*/ 	.dword	_ZN40_INTERNAL_f0b43c96_4_k_cu_7a0e4bf6_391174cuda3std3__45__cpo5beginE
	.align		8
        /*0020*/ 	.dword	_ZN40_INTERNAL_f0b43c96_4_k_cu_7a0e4bf6_391174cuda3std3__45__cpo3endE
	.align		8
        /*0028*/ 	.dword	_ZN40_INTERNAL_f0b43c96_4_k_cu_7a0e4bf6_391174cuda3std3__45__cpo6cbeginE
	.align		8
        /*0030*/ 	.dword	_ZN40_INTERNAL_f0b43c96_4_k_cu_7a0e4bf6_391174cuda3std3__45__cpo4cendE
	.align		8
        /*0038*/ 	.dword	_ZN40_INTERNAL_f0b43c96_4_k_cu_7a0e4bf6_391174cuda3std3__442_GLOBAL__N__f0b43c96_4_k_cu_7a0e4bf6_391176ignoreE
	.align		8
        /*0040*/ 	.dword	_ZN40_INTERNAL_f0b43c96_4_k_cu_7a0e4bf6_391174cuda3std3__419piecewise_constructE
	.align		8
        /*0048*/ 	.dword	_ZN40_INTERNAL_f0b43c96_4_k_cu_7a0e4bf6_391174cuda3std3__48in_placeE
	.align		8
        /*0050*/ 	.dword	_ZN40_INTERNAL_f0b43c96_4_k_cu_7a0e4bf6_391174cuda3std6ranges3__45__cpo4swapE
	.align		8
        /*0058*/ 	.dword	_ZN40_INTERNAL_f0b43c96_4_k_cu_7a0e4bf6_391174cuda3std6ranges3__45__cpo9iter_moveE
	.align		8
        /*0060*/ 	.dword	_ZN40_INTERNAL_f0b43c96_4_k_cu_7a0e4bf6_391174cute7productE
	.align		8
        /*0068*/ 	.dword	_ZN40_INTERNAL_f0b43c96_4_k_cu_7a0e4bf6_391174cute1_E
	.align		8
        /*0070*/ 	.dword	$str$24
	.align		8
        /*0078*/ 	.dword	$str$25


//--------------------- .text._ZN7cutlass13device_kernelINS_4gemm6kernel13GemmUniversalIN4cute5tupleIJiiiiEEENS1_10collective13CollectiveMmaINS1_39MainloopSm90TmaGmmaRmemAWarpSpecializedILi2ENS5_IJNS4_1CILi1EEESB_SB_EEENS1_35KernelTmaWarpSpecializedCooperativeEEENS5_IJNSA_ILi128EEENSA_ILi256EEENSA_ILi64EEEEEEfNS5_IJSB_llEEEfNS5_IJlSB_lEEENS4_8TiledMMAINS4_8MMA_AtomIJNS4_4SM904GMMA30MMA_64x256x8_F32TF32TF32_RS_TNILNSO_7ScaleInE1ELSQ_1EEEEEENS4_6LayoutINS5_IJNSA_ILi2EEESB_SB_EEENS5_IJSB_NSA_ILi0EEESW_EEEEENS5_IJNS4_10UnderscoreESZ_SZ_EEEEENS4_13SM90_TMA_LOADENS4_14ComposedLayoutINS4_7SwizzleILi1ELi4ELi3EEENS4_18smem_ptr_flag_bitsILi32EEENST_INS5_IJNSA_ILi8EEES18_EEENS5_IJSB_S18_EEEEEEENS4_9Copy_AtomIJNS4_39AutoVectorizingCopyWithAssumedAlignmentILi128EEEfEEENS4_8identityES12_NS13_INS14_ILi3ELi4ELi3EEES17_NST_INS5_IJS18_NSA_ILi32EEEEEENS5_IJS1J_SB_EEEEEEEvS1H_EENS_8epilogue10collective6detail29Sm90TmaWarpSpecializedAdapterINS1Q_15DefaultEpilogueIfSK_SK_NS1P_6thread17LinearCombinationIfLi1EffLNS1U_9ScaleType4KindE0ELNS_15FloatRoundStyleE2EfEENS1_15EpilogueDefaultEEEEEvvEEEEvNT_6ParamsE --------------------------
	.section	.text._ZN7cutlass13device_kernelINS_4gemm6kernel13GemmUniversalIN4cute5tupleIJiiiiEEENS1_10collective13CollectiveMmaINS1_39MainloopSm90TmaGmmaRmemAWarpSpecializedILi2ENS5_IJNS4_1CILi1EEESB_SB_EEENS1_35KernelTmaWarpSpecializedCooperativeEEENS5_IJNSA_ILi128EEENSA_ILi256EEENSA_ILi64EEEEEEfNS5_IJSB_llEEEfNS5_IJlSB_lEEENS4_8TiledMMAINS4_8MMA_AtomIJNS4_4SM904GMMA30MMA_64x256x8_F32TF32TF32_RS_TNILNSO_7ScaleInE1ELSQ_1EEEEEENS4_6LayoutINS5_IJNSA_ILi2EEESB_SB_EEENS5_IJSB_NSA_ILi0EEESW_EEEEENS5_IJNS4_10UnderscoreESZ_SZ_EEEEENS4_13SM90_TMA_LOADENS4_14ComposedLayoutINS4_7SwizzleILi1ELi4ELi3EEENS4_18smem_ptr_flag_bitsILi32EEENST_INS5_IJNSA_ILi8EEES18_EEENS5_IJSB_S18_EEEEEEENS4_9Copy_AtomIJNS4_39AutoVectorizingCopyWithAssumedAlignmentILi128EEEfEEENS4_8identityES12_NS13_INS14_ILi3ELi4ELi3EEES17_NST_INS5_IJS18_NSA_ILi32EEEEEENS5_IJS1J_SB_EEEEEEEvS1H_EENS_8epilogue10collective6detail29Sm90TmaWarpSpecializedAdapterINS1Q_15DefaultEpilogueIfSK_SK_NS1P_6thread17LinearCombinationIfLi1EffLNS1U_9ScaleType4KindE0ELNS_15FloatRoundStyleE2EfEENS1_15EpilogueDefaultEEEEEvvEEEEvNT_6ParamsE,"ax",@progbits
	.align	128
.text._ZN7cutlass13device_kernelINS_4gemm6kernel13GemmUniversalIN4cute5tupleIJiiiiEEENS1_10collective13CollectiveMmaINS1_39MainloopSm90TmaGmmaRmemAWarpSpecializedILi2ENS5_IJNS4_1CILi1EEESB_SB_EEENS1_35KernelTmaWarpSpecializedCooperativeEEENS5_IJNSA_ILi128EEENSA_ILi256EEENSA_ILi64EEEEEEfNS5_IJSB_llEEEfNS5_IJlSB_lEEENS4_8TiledMMAINS4_8MMA_AtomIJNS4_4SM904GMMA30MMA_64x256x8_F32TF32TF32_RS_TNILNSO_7ScaleInE1ELSQ_1EEEEEENS4_6LayoutINS5_IJNSA_ILi2EEESB_SB_EEENS5_IJSB_NSA_ILi0EEESW_EEEEENS5_IJNS4_10UnderscoreESZ_SZ_EEEEENS4_13SM90_TMA_LOADENS4_14ComposedLayoutINS4_7SwizzleILi1ELi4ELi3EEENS4_18smem_ptr_flag_bitsILi32EEENST_INS5_IJNSA_ILi8EEES18_EEENS5_IJSB_S18_EEEEEEENS4_9Copy_AtomIJNS4_39AutoVectorizingCopyWithAssumedAlignmentILi128EEEfEEENS4_8identityES12_NS13_INS14_ILi3ELi4ELi3EEES17_NST_INS5_IJS18_NSA_ILi32EEEEEENS5_IJS1J_SB_EEEEEEEvS1H_EENS_8epilogue10collective6detail29Sm90TmaWarpSpecializedAdapterINS1Q_15DefaultEpilogueIfSK_SK_NS1P_6thread17LinearCombinationIfLi1EffLNS1U_9ScaleType4KindE0ELNS_15FloatRoundStyleE2EfEENS1_15EpilogueDefaultEEEEEvvEEEEvNT_6ParamsE:
        .type           _ZN7cutlass13device_kernelINS_4gemm6kernel13GemmUniversalIN4cute5tupleIJiiiiEEENS1_10collective13CollectiveMmaINS1_39MainloopSm90TmaGmmaRmemAWarpSpecializedILi2ENS5_IJNS4_1CILi1EEESB_SB_EEENS1_35KernelTmaWarpSpecializedCooperativeEEENS5_IJNSA_ILi128EEENSA_ILi256EEENSA_ILi64EEEEEEfNS5_IJSB_llEEEfNS5_IJlSB_lEEENS4_8TiledMMAINS4_8MMA_AtomIJNS4_4SM904GMMA30MMA_64x256x8_F32TF32TF32_RS_TNILNSO_7ScaleInE1ELSQ_1EEEEEENS4_6LayoutINS5_IJNSA_ILi2EEESB_SB_EEENS5_IJSB_NSA_ILi0EEESW_EEEEENS5_IJNS4_10UnderscoreESZ_SZ_EEEEENS4_13SM90_TMA_LOADENS4_14ComposedLayoutINS4_7SwizzleILi1ELi4ELi3EEENS4_18smem_ptr_flag_bitsILi32EEENST_INS5_IJNSA_ILi8EEES18_EEENS5_IJSB_S18_EEEEEEENS4_9Copy_AtomIJNS4_39AutoVectorizingCopyWithAssumedAlignmentILi128EEEfEEENS4_8identityES12_NS13_INS14_ILi3ELi4ELi3EEES17_NST_INS5_IJS18_NSA_ILi32EEEEEENS5_IJS1J_SB_EEEEEEEvS1H_EENS_8epilogue10collective6detail29Sm90TmaWarpSpecializedAdapterINS1Q_15DefaultEpilogueIfSK_SK_NS1P_6thread17LinearCombinationIfLi1EffLNS1U_9ScaleType4KindE0ELNS_15FloatRoundStyleE2EfEENS1_15EpilogueDefaultEEEEEvvEEEEvNT_6ParamsE,@function
        .size           _ZN7cutlass13device_kernelINS_4gemm6kernel13GemmUniversalIN4cute5tupleIJiiiiEEENS1_10collective13CollectiveMmaINS1_39MainloopSm90TmaGmmaRmemAWarpSpecializedILi2ENS5_IJNS4_1CILi1EEESB_SB_EEENS1_35KernelTmaWarpSpecializedCooperativeEEENS5_IJNSA_ILi128EEENSA_ILi256EEENSA_ILi64EEEEEEfNS5_IJSB_llEEEfNS5_IJlSB_lEEENS4_8TiledMMAINS4_8MMA_AtomIJNS4_4SM904GMMA30MMA_64x256x8_F32TF32TF32_RS_TNILNSO_7ScaleInE1ELSQ_1EEEEEENS4_6LayoutINS5_IJNSA_ILi2EEESB_SB_EEENS5_IJSB_NSA_ILi0EEESW_EEEEENS5_IJNS4_10UnderscoreESZ_SZ_EEEEENS4_13SM90_TMA_LOADENS4_14ComposedLayoutINS4_7SwizzleILi1ELi4ELi3EEENS4_18smem_ptr_flag_bitsILi32EEENST_INS5_IJNSA_ILi8EEES18_EEENS5_IJSB_S18_EEEEEEENS4_9Copy_AtomIJNS4_39AutoVectorizingCopyWithAssumedAlignmentILi128EEEfEEENS4_8identityES12_NS13_INS14_ILi3ELi4ELi3EEES17_NST_INS5_IJS18_NSA_ILi32EEEEEENS5_IJS1J_SB_EEEEEEEvS1H_EENS_8epilogue10collective6detail29Sm90TmaWarpSpecializedAdapterINS1Q_15DefaultEpilogueIfSK_SK_NS1P_6thread17LinearCombinationIfLi1EffLNS1U_9ScaleType4KindE0ELNS_15FloatRoundStyleE2EfEENS1_15EpilogueDefaultEEEEEvvEEEEvNT_6ParamsE,(.L_x_333 - _ZN7cutlass13device_kernelINS_4gemm6kernel13GemmUniversalIN4cute5tupleIJiiiiEEENS1_10collective13CollectiveMmaINS1_39MainloopSm90TmaGmmaRmemAWarpSpecializedILi2ENS5_IJNS4_1CILi1EEESB_SB_EEENS1_35KernelTmaWarpSpecializedCooperativeEEENS5_IJNSA_ILi128EEENSA_ILi256EEENSA_ILi64EEEEEEfNS5_IJSB_llEEEfNS5_IJlSB_lEEENS4_8TiledMMAINS4_8MMA_AtomIJNS4_4SM904GMMA30MMA_64x256x8_F32TF32TF32_RS_TNILNSO_7ScaleInE1ELSQ_1EEEEEENS4_6LayoutINS5_IJNSA_ILi2EEESB_SB_EEENS5_IJSB_NSA_ILi0EEESW_EEEEENS5_IJNS4_10UnderscoreESZ_SZ_EEEEENS4_13SM90_TMA_LOADENS4_14ComposedLayoutINS4_7SwizzleILi1ELi4ELi3EEENS4_18smem_ptr_flag_bitsILi32EEENST_INS5_IJNSA_ILi8EEES18_EEENS5_IJSB_S18_EEEEEEENS4_9Copy_AtomIJNS4_39AutoVectorizingCopyWithAssumedAlignmentILi128EEEfEEENS4_8identityES12_NS13_INS14_ILi3ELi4ELi3EEES17_NST_INS5_IJS18_NSA_ILi32EEEEEENS5_IJS1J_SB_EEEEEEEvS1H_EENS_8epilogue10collective6detail29Sm90TmaWarpSpecializedAdapterINS1Q_15DefaultEpilogueIfSK_SK_NS1P_6thread17LinearCombinationIfLi1EffLNS1U_9ScaleType4KindE0ELNS_15FloatRoundStyleE2EfEENS1_15EpilogueDefaultEEEEEvvEEEEvNT_6ParamsE)
        .other          _ZN7cutlass13device_kernelINS_4gemm6kernel13GemmUniversalIN4cute5tupleIJiiiiEEENS1_10collective13CollectiveMmaINS1_39MainloopSm90TmaGmmaRmemAWarpSpecializedILi2ENS5_IJNS4_1CILi1EEESB_SB_EEENS1_35KernelTmaWarpSpecializedCooperativeEEENS5_IJNSA_ILi128EEENSA_ILi256EEENSA_ILi64EEEEEEfNS5_IJSB_llEEEfNS5_IJlSB_lEEENS4_8TiledMMAINS4_8MMA_AtomIJNS4_4SM904GMMA30MMA_64x256x8_F32TF32TF32_RS_TNILNSO_7ScaleInE1ELSQ_1EEEEEENS4_6LayoutINS5_IJNSA_ILi2EEESB_SB_EEENS5_IJSB_NSA_ILi0EEESW_EEEEENS5_IJNS4_10UnderscoreESZ_SZ_EEEEENS4_13SM90_TMA_LOADENS4_14ComposedLayoutINS4_7SwizzleILi1ELi4ELi3EEENS4_18smem_ptr_flag_bitsILi32EEENST_INS5_IJNSA_ILi8EEES18_EEENS5_IJSB_S18_EEEEEEENS4_9Copy_AtomIJNS4_39AutoVectorizingCopyWithAssumedAlignmentILi128EEEfEEENS4_8identityES12_NS13_INS14_ILi3ELi4ELi3EEES17_NST_INS5_IJS18_NSA_ILi32EEEEEENS5_IJS1J_SB_EEEEEEEvS1H_EENS_8epilogue10collective6detail29Sm90TmaWarpSpecializedAdapterINS1Q_15DefaultEpilogueIfSK_SK_NS1P_6thread17LinearCombinationIfLi1EffLNS1U_9ScaleType4KindE0ELNS_15FloatRoundStyleE2EfEENS1_15EpilogueDefaultEEEEEvvEEEEvNT_6ParamsE,@"STO_CUDA_ENTRY STV_DEFAULT"
_ZN7cutlass13device_kernelINS_4gemm6kernel13GemmUniversalIN4cute5tupleIJiiiiEEENS1_10collective13CollectiveMmaINS1_39MainloopSm90TmaGmmaRmemAWarpSpecializedILi2ENS5_IJNS4_1CILi1EEESB_SB_EEENS1_35KernelTmaWarpSpecializedCooperativeEEENS5_IJNSA_ILi128EEENSA_ILi256EEENSA_ILi64EEEEEEfNS5_IJSB_llEEEfNS5_IJlSB_lEEENS4_8TiledMMAINS4_8MMA_AtomIJNS4_4SM904GMMA30MMA_64x256x8_F32TF32TF32_RS_TNILNSO_7ScaleInE1ELSQ_1EEEEEENS4_6LayoutINS5_IJNSA_ILi2EEESB_SB_EEENS5_IJSB_NSA_ILi0EEESW_EEEEENS5_IJNS4_10UnderscoreESZ_SZ_EEEEENS4_13SM90_TMA_LOADENS4_14ComposedLayoutINS4_7SwizzleILi1ELi4ELi3EEENS4_18smem_ptr_flag_bitsILi32EEENST_INS5_IJNSA_ILi8EEES18_EEENS5_IJSB_S18_EEEEEEENS4_9Copy_AtomIJNS4_39AutoVectorizingCopyWithAssumedAlignmentILi128EEEfEEENS4_8identityES12_NS13_INS14_ILi3ELi4ELi3EEES17_NST_INS5_IJS18_NSA_ILi32EEEEEENS5_IJS1J_SB_EEEEEEEvS1H_EENS_8epilogue10collective6detail29Sm90TmaWarpSpecializedAdapterINS1Q_15DefaultEpilogueIfSK_SK_NS1P_6thread17LinearCombinationIfLi1EffLNS1U_9ScaleType4KindE0ELNS_15FloatRoundStyleE2EfEENS1_15EpilogueDefaultEEEEEvvEEEEvNT_6ParamsE:
[----:B------:R-:W0:Y:S01]  /*0000*/  LDC R1, c[0x0][0x28] ;  /* 0x00000a00ff017b82 */ /* 0x000e220000000800 */
[----:B------:R-:W1:Y:S01]  /*0010*/  S2R R18, SR_TID.X ;  /* 0x0000000000127919 */ /* 0x000e620000002100 */
[----:B------:R-:W-:Y:S01]  /*0020*/  ELECT P0, URZ, PT ;  /* 0x00000000003f782f */ /* 0x000fe20003800000 */
[----:B------:R-:W-:Y:S01]  /*0030*/  BSSY B0, `(.L_x_0) ;  /* 0x000000f000007945 */ /* 0x000fe20003800000 */
[--C-:B-1----:R-:W-:Y:S02]  /*0040*/  SHF.R.U32.HI R0, RZ, 0x5, R18.reuse ;  /* 0x00000005ff007819 */ /* 0x102fe40000011612 */
[----:B------:R-:W-:-:S03]  /*0050*/  SHF.R.U32.HI R155, RZ, 0x7, R18 ;  /* 0x00000007ff9b7819 */ /* 0x000fc60000011612 */
[----:B------:R-:W1:Y:S04]  /*0060*/  SHFL.IDX PT, R5, R0, RZ, 0x1f ;  /* 0x00001fff00057589 */ /* 0x000e6800000e0000 */
[----:B------:R2:W3:Y:S01]  /*0070*/  SHFL.IDX PT, R8, R155, RZ, 0x1f ;  /* 0x00001fff9b087589 */ /* 0x0004e200000e0000 */
[----:B-1----:R-:W-:-:S13]  /*0080*/  ISETP.NE.OR P0, PT, R5, RZ, !P0 ;  /* 0x000000ff0500720c */ /* 0x002fda0004705670 */
[----:B0-23--:R-:W-:Y:S05]  /*0090*/  @P0 BRA `(.L_x_1) ;  /* 0x0000000000200947 */ /* 0x00dfea0003800000 */
[----:B------:R-:W-:Y:S02]  /*00a0*/  ULDC.64 UR4, c[0x0][0x198] ;  /* 0x0000660000047ab9 */ /* 0x000fe40000000a00 */
[----:B------:R-:W-:Y:S02]  /*00b0*/  UIADD3 UR6, UP0, UR4, 0xf0, URZ ;  /* 0x000000f004067890 */ /* 0x000fe4000ff1e03f */
[----:B------:R-:W-:Y:S02]  /*00c0*/  UIADD3 UR4, UP1, UR4, 0x1f0, URZ ;  /* 0x000001f004047890 */ /* 0x000fe4000ff3e03f */
[----:B------:R-:W-:Y:S02]  /*00d0*/  UIADD3.X UR7, URZ, UR5, URZ, UP0, !UPT ;  /* 0x000000053f077290 */ /* 0x000fe400087fe43f */
[----:B------:R-:W-:-:S07]  /*00e0*/  UIADD3.X UR5, URZ, UR5, URZ, UP1, !UPT ;  /* 0x000000053f057290 */ /* 0x000fce0008ffe43f */
[----:B------:R0:W-:Y:S02]  /*00f0*/  UTMACCTL.PF [UR6] ;  /* 0x00000000060079b9 */ /* 0x0001e40008040000 */
[----:B------:R0:W-:Y:S02]  /*0100*/  UTMACCTL.PF [UR4] ;  /* 0x00000000040079b9 */ /* 0x0001e40008040000 */
[----:B0-----:R-:W-:Y:S01]  /*0110*/  NOP ;  /* 0x0000000000007918 */ /* 0x001fe20000000000 */
.L_x_1:
[----:B------:R-:W-:Y:S05]  /*0120*/  BSYNC B0 ;  /* 0x0000000000007941 */ /* 0x000fea0003800000 */
.L_x_0:
[----:B------:R-:W0:Y:S02]  /*0130*/  SHFL.IDX PT, R2, R0, RZ, 0x1f ;  /* 0x00001fff00027589 */ /* 0x000e2400000e0000 */
[----:B0-----:R-:W-:-:S13]  /*0140*/  ISETP.NE.AND P0, PT, R2, RZ, PT ;  /* 0x000000ff0200720c */ /* 0x001fda0003f05270 */
[----:B------:R-:W-:Y:S05]  /*0150*/  @P0 BRA `(.L_x_2) ;  /* 0x0000000000480947 */ /* 0x000fea0003800000 */
[----:B------:R-:W0:Y:S01]  /*0160*/  S2UR UR8, SR_CgaCtaId ;  /* 0x00000000000879c3 */ /* 0x000e220000008800 */
[----:B------:R-:W-:Y:S01]  /*0170*/  UMOV UR4, 0x400 ;  /* 0x0000040000047882 */ /* 0x000fe20000000000 */
[----:B------:R-:W-:Y:S01]  /*0180*/  UMOV UR5, 0x1 ;  /* 0x0000000100057882 */ /* 0x000fe20000000000 */
[----:B------:R-:W-:Y:S01]  /*0190*/  UMOV UR6, 0x100 ;  /* 0x0000010000067882 */ /* 0x000fe20000000000 */
[----:B------:R-:W-:Y:S01]  /*01a0*/  ELECT P0, URZ, PT ;  /* 0x00000000003f782f */ /* 0x000fe20003800000 */
[----:B------:R-:W-:-:S04]  /*01b0*/  UIADD3 UR6, -UR6, 0x100000, URZ ;  /* 0x0010000006067890 */ /* 0x000fc8000fffe13f */
[----:B------:R-:W-:Y:S02]  /*01c0*/  USHF.L.U32 UR7, UR6, 0xb, URZ ;  /* 0x0000000b06077899 */ /* 0x000fe4000800063f */
[----:B------:R-:W-:Y:S02]  /*01d0*/  USHF.L.U32 UR6, UR6, 0x1, URZ ;  /* 0x0000000106067899 */ /* 0x000fe4000800063f */
[----:B0-----:R-:W-:Y:S02]  /*01e0*/  ULEA UR8, UR8, UR4, 0x18 ;  /* 0x0000000408087291 */ /* 0x001fe4000f8ec03f */
[----:B------:R-:W-:-:S04]  /*01f0*/  UIADD3 UR4, -UR5, 0x100000, URZ ;  /* 0x0010000005047890 */ /* 0x000fc8000fffe13f */
[----:B------:R-:W-:Y:S02]  /*0200*/  USHF.L.U32 UR5, UR4, 0xb, URZ ;  /* 0x0000000b04057899 */ /* 0x000fe4000800063f */
[----:B------:R-:W-:Y:S01]  /*0210*/  USHF.L.U32 UR4, UR4, 0x1, URZ ;  /* 0x0000000104047899 */ /* 0x000fe2000800063f */
[----:B------:R-:W0:Y:S11]  /*0220*/  FENCE.VIEW.ASYNC.S ;  /* 0x00000000000073c6 */ /* 0x000e360000000000 */
[----:B0-----:R0:W1:Y:S01]  /*0230*/  SYNCS.EXCH.64 URZ, [UR8], UR4 ;  /* 0x00000004083f75b2 */ /* 0x0010620008000100 */
[----:B------:R0:W2:Y:S01]  /*0240*/  SYNCS.EXCH.64 URZ, [UR8+0x10], UR6 ;  /* 0x00001006083f75b2 */ /* 0x0000a20008000100 */
[----:B------:R0:W3:Y:S01]  /*0250*/  SYNCS.EXCH.64 URZ, [UR8+0x8], UR4 ;  /* 0x00000804083f75b2 */ /* 0x0000e20008000100 */
[----:B------:R0:W4:Y:S01]  /*0260*/  SYNCS.EXCH.64 URZ, [UR8+0x18], UR6 ;  /* 0x00001806083f75b2 */ /* 0x0001220008000100 */
[----:B------:R-:W-:Y:S01]  /*0270*/  NOP ;  /* 0x0000000000007918 */ /* 0x000fe20000000000 */
.L_x_2:
[----:B------:R-:W5:Y:S01]  /*0280*/  SHFL.IDX PT, R0, R0, RZ, 0x1f ;  /* 0x00001fff00007589 */ /* 0x000f6200000e0000 */
[----:B------:R-:W-:Y:S01]  /*0290*/  ELECT P0, URZ, PT ;  /* 0x00000000003f782f */ /* 0x000fe20003800000 */
[----:B------:R-:W1:Y:S01]  /*02a0*/  LDC R2, c[0x0][0x65c] ;  /* 0x00019700ff027b82 */ /* 0x000e620000000800 */
[----:B------:R-:W-:Y:S01]  /*02b0*/  SHF.R.S32.HI R6, RZ, 0x1f, R5 ;  /* 0x0000001fff067819 */ /* 0x000fe20000011405 */
[----:B------:R-:W2:Y:S01]  /*02c0*/  S2R R3, SR_CTAID.Y ;  /* 0x0000000000037919 */ /* 0x000ea20000002600 */
[----:B0-----:R-:W-:Y:S01]  /*02d0*/  UMOV UR4, 0x20 ;  /* 0x0000002000047882 */ /* 0x001fe20000000000 */
[----:B------:R-:W-:Y:S01]  /*02e0*/  ISETP.NE.AND P2, PT, R8, RZ, PT ;  /* 0x000000ff0800720c */ /* 0x000fe20003f45270 */
[----:B------:R-:W-:Y:S01]  /*02f0*/  NOP ;  /* 0x0000000000007918 */ /* 0x000fe20000000000 */
[----:B------:R-:W0:Y:S01]  /*0300*/  S2R R4, SR_CTAID.X ;  /* 0x0000000000047919 */ /* 0x000e220000002500 */
[----:B------:R-:W-:Y:S01]  /*0310*/  LEA.HI R6, R6, R5, RZ, 0x2 ;  /* 0x0000000506067211 */ /* 0x000fe200078f10ff */
[----:B------:R-:W-:Y:S01]  /*0320*/  NOP ;  /* 0x0000000000007918 */ /* 0x000fe20000000000 */
[----:B-----5:R-:W-:-:S02]  /*0330*/  ISETP.NE.OR P0, PT, R0, RZ, !P0 ;  /* 0x000000ff0000720c */ /* 0x020fc40004705670 */
[----:B-1----:R-:W-:-:S04]  /*0340*/  ISETP.NE.AND P3, PT, R2, 0x1, PT ;  /* 0x000000010200780c */ /* 0x002fc80003f65270 */
[----:B------:R-:W-:Y:S02]  /*0350*/  P2R R0, PR, RZ, 0x8 ;  /* 0x00000008ff007803 */ /* 0x000fe40000000000 */
[----:B------:R-:W-:-:S05]  /*0360*/  LOP3.LUT R0, R6, 0xfffffffc, RZ, 0xc0, !PT ;  /* 0xfffffffc06007812 */ /* 0x000fca00078ec0ff */
[----:B------:R-:W-:Y:S01]  /*0370*/  VOTEU.ALL UP0, P0 ;  /* 0x00000000003f7886 */ /* 0x000fe20000000000 */
[----:B------:R-:W-:Y:S01]  /*0380*/  IMAD.IADD R0, R5, 0x1, -R0 ;  /* 0x0000000105007824 */ /* 0x000fe200078e0a00 */
[----:B------:R-:W0:Y:S01]  /*0390*/  @P3 LDC R17, c[0x0][0x10] ;  /* 0x00000400ff113b82 */ /* 0x000e220000000800 */
[----:B------:R-:W-:Y:S01]  /*03a0*/  VOTEU.ALL UP1, P0 ;  /* 0x00000000003f7886 */ /* 0x000fe20000020000 */
[----:B--2---:R-:W-:Y:S01]  /*03b0*/  @P3 IMAD.MOV.U32 R6, RZ, RZ, R3 ;  /* 0x000000ffff063224 */ /* 0x004fe200078e0003 */
[----:B------:R-:W-:Y:S01]  /*03c0*/  @!UP0 UMOV UR6, 0x400 ;  /* 0x0000040000068882 */ /* 0x000fe20000000000 */
[----:B------:R-:W-:-:S04]  /*03d0*/  @!UP0 UIADD3 UR4, -UR4, 0x100000, URZ ;  /* 0x0010000004048890 */ /* 0x000fc8000fffe13f */
[----:B------:R-:W-:Y:S02]  /*03e0*/  @!UP0 USHF.L.U32 UR5, UR4, 0xb, URZ ;  /* 0x0000000b04058899 */ /* 0x000fe4000800063f */
[----:B------:R-:W-:Y:S01]  /*03f0*/  @!UP0 USHF.L.U32 UR4, UR4, 0x1, URZ ;  /* 0x0000000104048899 */ /* 0x000fe2000800063f */
[----:B------:R-:W-:Y:S02]  /*0400*/  @P3 IMAD.MOV.U32 R7, RZ, RZ, RZ ;  /* 0x000000ffff073224 */ /* 0x000fe400078e00ff */
[----:B------:R-:W-:Y:S01]  /*0410*/  IMAD.MOV.U32 R5, RZ, RZ, RZ ;  /* 0x000000ffff057224 */ /* 0x000fe200078e00ff */
[----:B------:R-:W1:Y:S01]  /*0420*/  @!UP0 S2UR UR7, SR_CgaCtaId ;  /* 0x00000000000789c3 */ /* 0x000e620000008800 */
[----:B------:R-:W-:-:S07]  /*0430*/  @P3 IMAD.MOV.U32 R11, RZ, RZ, RZ ;  /* 0x000000ffff0b3224 */ /* 0x000fce00078e00ff */
[----:B------:R-:W2:Y:S01]  /*0440*/  @!P3 LDC R9, c[0x0][0xc] ;  /* 0x00000300ff09bb82 */ /* 0x000ea20000000800 */
[----:B0-----:R-:W-:-:S04]  /*0450*/  @P3 IMAD.WIDE.U32 R16, R4, R17, R6 ;  /* 0x0000001104103225 */ /* 0x001fc800078e0006 */
[----:B------:R-:W-:Y:S01]  /*0460*/  @P3 IMAD.IADD R17, R17, 0x1, R11 ;  /* 0x0000000111113824 */ /* 0x000fe200078e020b */
[----:B-1----:R-:W-:Y:S01]  /*0470*/  @!UP0 ULEA UR6, UR7, UR6, 0x18 ;  /* 0x0000000607068291 */ /* 0x002fe2000f8ec03f */
[----:B------:R-:W-:Y:S01]  /*0480*/  VOTEU.ALL UP0, P0 ;  /* 0x00000000003f7886 */ /* 0x000fe20000000000 */
[----:B------:R-:W-:-:S04]  /*0490*/  ISETP.NE.AND P0, PT, R0, 0x3, PT ;  /* 0x000000030000780c */ /* 0x000fc80003f05270 */
[----:B------:R-:W-:Y:S01]  /*04a0*/  ISETP.EQ.OR P0, PT, R0, RZ, !P0 ;  /* 0x000000ff0000720c */ /* 0x000fe20004702670 */
[----:B--2---:R-:W-:-:S03]  /*04b0*/  @!P3 IMAD.WIDE.U32 R6, R9, R3, R4 ;  /* 0x000000030906b225 */ /* 0x004fc600078e0004 */
[C---:B------:R-:W-:Y:S01]  /*04c0*/  ISETP.EQ.AND P0, PT, R8.reuse, RZ, P0 ;  /* 0x000000ff0800720c */ /* 0x040fe20000702270 */
[----:B------:R-:W-:Y:S01]  /*04d0*/  VIADD R8, R8, 0xffffffff ;  /* 0xffffffff08087836 */ /* 0x000fe20000000000 */
[----:B------:R-:W0:Y:S02]  /*04e0*/  FENCE.VIEW.ASYNC.S ;  /* 0x00000000000073c6 */ /* 0x000e240000000000 */
[----:B0-----:R0:W3:Y:S01]  /*04f0*/  @!UP0 SYNCS.EXCH.64 URZ, [UR6+0x30], UR4 ;  /* 0x00003004063f85b2 */ /* 0x0010e20008000100 */
[----:B------:R-:W-:Y:S01]  /*0500*/  @!P3 IMAD.MOV.U32 R16, RZ, RZ, R6 ;  /* 0x000000ffff10b224 */ /* 0x000fe200078e0006 */
[----:B------:R-:W-:Y:S01]  /*0510*/  SEL R19, RZ, 0x1, !P0 ;  /* 0x00000001ff137807 */ /* 0x000fe20004000000 */
[----:B------:R-:W-:Y:S01]  /*0520*/  @!P3 IMAD.MOV.U32 R17, RZ, RZ, R7 ;  /* 0x000000ffff11b224 */ /* 0x000fe200078e0007 */
[----:B------:R-:W-:-:S04]  /*0530*/  ISETP.GE.U32.AND P1, PT, R8, 0x2, PT ;  /* 0x000000020800780c */ /* 0x000fc80003f26070 */
[----:B------:R-:W-:Y:S01]  /*0540*/  SEL R19, R19, 0x2, P1 ;  /* 0x0000000213137807 */ /* 0x000fe20000800000 */
[----:B------:R0:W3:Y:S01]  /*0550*/  @!UP1 SYNCS.EXCH.64 URZ, [UR6+0x38], UR4 ;  /* 0x00003804063f95b2 */ /* 0x0000e20008000100 */
[----:B------:R-:W-:Y:S01]  /*0560*/  NOP ;  /* 0x0000000000007918 */ /* 0x000fe20000000000 */
[----:B---34-:R-:W-:Y:S06]  /*0570*/  BAR.SYNC.DEFER_BLOCKING 0x0 ;  /* 0x0000000000007b1d */ /* 0x018fec0000010000 */
[----:B------:R-:W-:Y:S05]  /*0580*/  @!P2 BRA `(.L_x_3) ;  /* 0x0000009000c0a947 */ /* 0x000fea0003800000 */
[----:B------:R-:W-:-:S13]  /*0590*/  ISETP.GT.U32.AND P0, PT, R8, 0x1, PT ;  /* 0x000000010800780c */ /* 0x000fda0003f04070 */
[----:B0-----:R-:W-:Y:S05]  /*05a0*/  @P0 EXIT ;  /* 0x000000000000094d */ /* 0x001fea0003800000 */
[----:B------:R-:W-:Y:S01]  /*05b0*/  ULDC.64 UR4, c[0x0][0x650] ;  /* 0x0001940000047ab9 */ /* 0x000fe20000000a00 */
[----:B------:R-:W-:Y:S01]  /*05c0*/  PRMT R0, RZ, 0x7610, R0 ;  /* 0x00007610ff007816 */ /* 0x000fe20000000000 */
[----:B------:R-:W-:Y:S01]  /*05d0*/  IMAD.MOV.U32 R154, RZ, RZ, -0x1 ;  /* 0xffffffffff9a7424 */ /* 0x000fe200078e00ff */
[----:B------:R-:W-:Y:S01]  /*05e0*/  ISETP.GE.U32.AND P0, PT, R16, UR4, PT ;  /* 0x0000000410007c0c */ /* 0x000fe2000bf06070 */
[----:B------:R-:W-:Y:S02]  /*05f0*/  IMAD.MOV.U32 R152, RZ, RZ, -0x1 ;  /* 0xffffffffff987424 */ /* 0x000fe400078e00ff */
[----:B------:R-:W-:Y:S01]  /*0600*/  IMAD.MOV.U32 R153, RZ, RZ, -0x1 ;  /* 0xffffffffff997424 */ /* 0x000fe200078e00ff */
[----:B------:R-:W-:-:S13]  /*0610*/  ISETP.GE.U32.AND.EX P0, PT, R17, UR5, PT, P0 ;  /* 0x0000000511007c0c */ /* 0x000fda000bf06100 */
[----:B------:R-:W-:Y:S05]  /*0620*/  @P0 BRA `(.L_x_4) ;  /* 0x0000000400540947 */ /* 0x000fea0003800000 */
[----:B------:R-:W0:Y:S01]  /*0630*/  LDC.64 R14, c[0x0][0x628] ;  /* 0x00018a00ff0e7b82 */ /* 0x000e220000000a00 */
[----:B------:R-:W-:Y:S02]  /*0640*/  IMAD.MOV.U32 R6, RZ, RZ, R16 ;  /* 0x000000ffff067224 */ /* 0x000fe400078e0010 */
[----:B------:R-:W-:-:S05]  /*0650*/  IMAD.MOV.U32 R7, RZ, RZ, R17 ;  /* 0x000000ffff077224 */ /* 0x000fca00078e0011 */
[----:B------:R-:W1:Y:S08]  /*0660*/  LDC R0, c[0x0][0x630] ;  /* 0x00018c00ff007b82 */ /* 0x000e700000000800 */
[----:B------:R-:W2:Y:S01]  /*0670*/  LDC.64 R20, c[0x0][0x620] ;  /* 0x00018800ff147b82 */ /* 0x000ea20000000a00 */
[----:B0-----:R-:W-:-:S04]  /*0680*/  ISETP.NE.U32.AND P0, PT, R14, RZ, PT ;  /* 0x000000ff0e00720c */ /* 0x001fc80003f05070 */
[----:B------:R-:W-:-:S13]  /*0690*/  ISETP.NE.AND.EX P0, PT, R15, RZ, PT, P0 ;  /* 0x000000ff0f00720c */ /* 0x000fda0003f05300 */
[----:B-12---:R-:W-:Y:S05]  /*06a0*/  @!P0 BRA `(.L_x_5) ;  /* 0x0000000000288947 */ /* 0x006fea0003800000 */
[----:B------:R-:W0:Y:S02]  /*06b0*/  LDC R11, c[0x0][0x634] ;  /* 0x00018d00ff0b7b82 */ /* 0x000e240000000800 */
[----:B0-----:R-:W-:-:S05]  /*06c0*/  IADD3 R11, P0, R16, R11, RZ ;  /* 0x0000000b100b7210 */ /* 0x001fca0007f1e0ff */
[----:B------:R-:W-:-:S04]  /*06d0*/  IMAD.X R13, RZ, RZ, R17, P0 ;  /* 0x000000ffff0d7224 */ /* 0x000fc800000e0611 */
[----:B------:R-:W-:-:S04]  /*06e0*/  IMAD.WIDE.U32 R6, R13, R14, RZ ;  /* 0x0000000e0d067225 */ /* 0x000fc800078e00ff */
[----:B------:R-:W-:-:S04]  /*06f0*/  IMAD.WIDE.U32 R8, P0, R11, R15, R6 ;  /* 0x0000000f0b087225 */ /* 0x000fc80007800006 */
[----:B------:R-:W-:-:S04]  /*0700*/  IMAD.WIDE.U32 R6, R11, R14, RZ ;  /* 0x0000000e0b067225 */ /* 0x000fc800078e00ff */
[----:B------:R-:W-:Y:S01]  /*0710*/  IMAD.X R11, RZ, RZ, RZ, P0 ;  /* 0x000000ffff0b7224 */ /* 0x000fe200000e06ff */
[----:B------:R-:W-:Y:S01]  /*0720*/  IADD3 RZ, P0, R7, R8, RZ ;  /* 0x0000000807ff7210 */ /* 0x000fe20007f1e0ff */
[----:B------:R-:W-:-:S04]  /*0730*/  IMAD.MOV.U32 R10, RZ, RZ, R9 ;  /* 0x000000ffff0a7224 */ /* 0x000fc800078e0009 */
[----:B------:R-:W-:-:S08]  /*0740*/  IMAD.WIDE.U32.X R6, R13, R15, R10, P0 ;  /* 0x0000000f0d067225 */ /* 0x000fd000000e040a */
.L_x_5:
[-CC-:B------:R-:W-:Y:S01]  /*0750*/  SHF.R.U64 R153, R6, R0.reuse, R7.reuse ;  /* 0x0000000006997219 */ /* 0x180fe20000001207 */
[----:B------:R-:W0:Y:S01]  /*0760*/  LDC R10, c[0x0][0x618] ;  /* 0x00018600ff0a7b82 */ /* 0x000e220000000800 */
[----:B------:R-:W-:Y:S01]  /*0770*/  SHF.R.U32.HI R5, RZ, R0, R7 ;  /* 0x00000000ff057219 */ /* 0x000fe20000011607 */
[----:B------:R-:W-:Y:S01]  /*0780*/  ULDC UR4, c[0x0][0x150] ;  /* 0x0000540000047ab9 */ /* 0x000fe20000000800 */
[----:B------:R-:W-:Y:S02]  /*0790*/  IADD3 R9, P0, RZ, -R153, RZ ;  /* 0x80000099ff097210 */ /* 0x000fe40007f1e0ff */
[----:B------:R-:W-:-:S03]  /*07a0*/  I2FP.F32.U32 R0, R4 ;  /* 0x0000000400007245 */ /* 0x000fc60000201000 */
[----:B------:R-:W1:Y:S01]  /*07b0*/  LDC.64 R26, c[0x0][0x640] ;  /* 0x00019000ff1a7b82 */ /* 0x000e620000000a00 */
[----:B------:R-:W-:Y:S02]  /*07c0*/  IMAD.X R11, RZ, RZ, ~R5, P0 ;  /* 0x000000ffff0b7224 */ /* 0x000fe400000e0e05 */
[----:B------:R-:W-:Y:S01]  /*07d0*/  FMUL R0, R0, UR4 ;  /* 0x0000000400007c20 */ /* 0x000fe20008400000 */
[----:B------:R-:W-:Y:S01]  /*07e0*/  IMAD.WIDE.U32 R6, R9, R20, R16 ;  /* 0x0000001409067225 */ /* 0x000fe200078e0010 */
[----:B------:R-:W-:-:S03]  /*07f0*/  ULDC UR4, c[0x0][0x154] ;  /* 0x0000550000047ab9 */ /* 0x000fc60000000800 */
[----:B------:R-:W-:Y:S01]  /*0800*/  IMAD R8, R11, R20, RZ ;  /* 0x000000140b087224 */ /* 0x000fe200078e02ff */
[----:B------:R-:W2:Y:S01]  /*0810*/  LDC R5, c[0x0][0x144] ;  /* 0x00005100ff057b82 */ /* 0x000ea20000000800 */
[----:B------:R-:W3:Y:S02]  /*0820*/  F2I.U32.TRUNC.NTZ R0, R0 ;  /* 0x0000000000007305 */ /* 0x000ee4000020f000 */
[----:B------:R-:W-:-:S04]  /*0830*/  IMAD R9, R9, R21, R8 ;  /* 0x0000001509097224 */ /* 0x000fc800078e0208 */
[----:B------:R-:W-:Y:S01]  /*0840*/  IMAD.IADD R7, R7, 0x1, R9 ;  /* 0x0000000107077824 */ /* 0x000fe200078e0209 */
[----:B------:R-:W4:Y:S01]  /*0850*/  LDC R12, c[0x0][0x608] ;  /* 0x00018200ff0c7b82 */ /* 0x000f220000000800 */
[----:B------:R-:W-:-:S03]  /*0860*/  IMAD.MOV.U32 R9, RZ, RZ, -0x1 ;  /* 0xffffffffff097424 */ /* 0x000fc600078e00ff */
[-CC-:B0-----:R-:W-:Y:S02]  /*0870*/  SHF.R.U64 R20, R6, R10.reuse, R7.reuse ;  /* 0x0000000a06147219 */ /* 0x181fe40000001207 */
[----:B------:R-:W-:Y:S02]  /*0880*/  I2FP.F32.U32 R6, R3 ;  /* 0x0000000300067245 */ /* 0x000fe40000201000 */
[----:B------:R-:W0:Y:S01]  /*0890*/  LDC R24, c[0x0][0x658] ;  /* 0x00019600ff187b82 */ /* 0x000e220000000800 */
[----:B-1----:R-:W-:Y:S01]  /*08a0*/  ISETP.NE.U32.AND P0, PT, R26, RZ, PT ;  /* 0x000000ff1a00720c */ /* 0x002fe20003f05070 */
[----:B---3--:R-:W-:Y:S01]  /*08b0*/  IMAD.MOV R8, RZ, RZ, -R0 ;  /* 0x000000ffff087224 */ /* 0x008fe200078e0a00 */
[----:B------:R-:W-:Y:S01]  /*08c0*/  SHF.R.U32.HI R7, RZ, R10, R7 ;  /* 0x0000000aff077219 */ /* 0x000fe20000011607 */
[----:B------:R-:W-:Y:S01]  /*08d0*/  FMUL R6, R6, UR4 ;  /* 0x0000000406067c20 */ /* 0x000fe20008400000 */
[----:B------:R-:W-:-:S03]  /*08e0*/  ISETP.NE.AND.EX P0, PT, R27, RZ, PT, P0 ;  /* 0x000000ff1b00720c */ /* 0x000fc60003f05300 */
[----:B------:R-:W1:Y:S01]  /*08f0*/  LDC R14, c[0x0][0x148] ;  /* 0x00005200ff0e7b82 */ /* 0x000e620000000800 */
[----:B--2---:R-:W-:-:S07]  /*0900*/  IMAD R0, R5, R8, R4 ;  /* 0x0000000805007224 */ /* 0x004fce00078e0204 */
[----:B------:R-:W2:Y:S01]  /*0910*/  LDC R22, c[0x0][0x600] ;  /* 0x00018000ff167b82 */ /* 0x000ea20000000800 */
[-CC-:B----4-:R-:W-:Y:S02]  /*0920*/  SHF.R.U64 R28, R20, R12.reuse, R7.reuse ;  /* 0x0000000c141c7219 */ /* 0x190fe40000001207 */
[----:B------:R-:W-:Y:S01]  /*0930*/  SHF.R.U32.HI R5, RZ, R12, R7 ;  /* 0x0000000cff057219 */ /* 0x000fe20000011607 */
[----:B------:R-:W-:Y:S01]  /*0940*/  IMAD.MOV.U32 R7, RZ, RZ, 0x1 ;  /* 0x00000001ff077424 */ /* 0x000fe200078e00ff */
[----:B------:R3:W4:Y:S03]  /*0950*/  F2I.U32.TRUNC.NTZ R12, R6 ;  /* 0x00000006000c7305 */ /* 0x000726000020f000 */
[----:B------:R-:W1:Y:S01]  /*0960*/  LDC R15, c[0x0][0x648] ;  /* 0x00019200ff0f7b82 */ /* 0x000e620000000800 */
[-C--:B0-----:R-:W-:Y:S02]  /*0970*/  SHF.L.U32 R4, R9, R24.reuse, RZ ;  /* 0x0000001809047219 */ /* 0x081fe400000006ff */
[----:B------:R-:W-:-:S02]  /*0980*/  SHF.R.U64 R30, R28, R24, R5 ;  /* 0x000000181c1e7219 */ /* 0x000fc40000001205 */
[----:B------:R-:W-:Y:S02]  /*0990*/  LOP3.LUT R11, RZ, R4, RZ, 0x33, !PT ;  /* 0x00000004ff0b7212 */ /* 0x000fe400078e33ff */
[-C--:B------:R-:W-:Y:S01]  /*09a0*/  SHF.R.U32.HI R5, RZ, R24.reuse, R5 ;  /* 0x00000018ff057219 */ /* 0x080fe20000011605 */
[----:B------:R-:W0:Y:S01]  /*09b0*/  LDC R21, c[0x0][0x638] ;  /* 0x00018e00ff157b82 */ /* 0x000e220000000800 */
[----:B------:R-:W-:Y:S01]  /*09c0*/  SHF.L.U32 R10, R7, R24, RZ ;  /* 0x00000018070a7219 */ /* 0x000fe200000006ff */
[----:B------:R-:W-:-:S06]  /*09d0*/  IMAD.MOV.U32 R4, RZ, RZ, R30 ;  /* 0x000000ffff047224 */ /* 0x000fcc00078e001e */
[----:B------:R-:W0:Y:S01]  /*09e0*/  LDC R154, c[0x0][0x610] ;  /* 0x00018400ff9a7b82 */ /* 0x000e220000000800 */
[----:B---34-:R-:W-:Y:S05]  /*09f0*/  @!P0 BRA `(.L_x_6) ;  /* 0x0000000000288947 */ /* 0x018fea0003800000 */
[----:B------:R-:W3:Y:S02]  /*0a00*/  LDC R9, c[0x0][0x64c] ;  /* 0x00019300ff097b82 */ /* 0x000ee40000000800 */
[----:B---3--:R-:W-:-:S05]  /*0a10*/  IADD3 R9, P0, R30, R9, RZ ;  /* 0x000000091e097210 */ /* 0x008fca0007f1e0ff */
        /* <DEDUP_REMOVED lines=8> */
.L_x_6:
[----:B-1----:R-:W-:Y:S01]  /*0aa0*/  SHF.R.U64 R4, R4, R15, R5 ;  /* 0x0000000f04047219 */ /* 0x002fe20000001205 */
[----:B--2---:R-:W-:Y:S01]  /*0ab0*/  VIADD R5, R22, 0xffffffff ;  /* 0xffffffff16057836 */ /* 0x004fe20000000000 */
[----:B------:R-:W-:Y:S01]  /*0ac0*/  LOP3.LUT R11, R28, R11, RZ, 0xc0, !PT ;  /* 0x0000000b1c0b7212 */ /* 0x000fe200078ec0ff */
[----:B------:R-:W-:Y:S02]  /*0ad0*/  IMAD.MOV R12, RZ, RZ, -R12 ;  /* 0x000000ffff0c7224 */ /* 0x000fe400078e0a0c */
[----:B------:R-:W-:Y:S01]  /*0ae0*/  IMAD.MOV R6, RZ, RZ, -R4 ;  /* 0x000000ffff067224 */ /* 0x000fe200078e0a04 */
[----:B------:R-:W-:Y:S01]  /*0af0*/  LOP3.LUT R5, R20, R5, RZ, 0xc0, !PT ;  /* 0x0000000514057212 */ /* 0x000fe200078ec0ff */
[----:B------:R-:W-:Y:S02]  /*0b00*/  @P3 IMAD R0, R14, R12, R3 ;  /* 0x0000000c0e003224 */ /* 0x000fe400078e0203 */
[----:B------:R-:W-:Y:S02]  /*0b10*/  IMAD R11, R10, R4, R11 ;  /* 0x000000040a0b7224 */ /* 0x000fe400078e020b */
[----:B0-----:R-:W-:-:S02]  /*0b20*/  IMAD R3, R6, R21, R30 ;  /* 0x0000001506037224 */ /* 0x001fc400078e021e */
[----:B------:R-:W-:Y:S02]  /*0b30*/  IMAD R154, R11, R154, R0 ;  /* 0x0000009a0b9a7224 */ /* 0x000fe400078e0200 */
[----:B------:R-:W-:Y:S02]  /*0b40*/  IMAD R3, R3, R22, R5 ;  /* 0x0000001603037224 */ /* 0x000fe400078e0205 */
[----:B------:R-:W-:-:S03]  /*0b50*/  IMAD.MOV.U32 R0, RZ, RZ, 0x1 ;  /* 0x00000001ff007424 */ /* 0x000fc600078e00ff */
[----:B------:R-:W-:Y:S02]  /*0b60*/  SEL R152, R3, R154, !P3 ;  /* 0x0000009a03987207 */ /* 0x000fe40005800000 */
[----:B------:R-:W-:-:S07]  /*0b70*/  SEL R154, R154, R3, !P3 ;  /* 0x000000039a9a7207 */ /* 0x000fce0005800000 */
.L_x_4:
[----:B------:R-:W-:-:S08]  /*0b80*/  NOP ;  /* 0x0000000000007918 */ /* 0x000fd00000000000 */
[----:B------:R-:W0:Y:S02]  /*0b90*/  USETMAXREG.TRY_ALLOC.CTAPOOL UP0, 0xe8 ;  /* 0x000000e8000079c8 */ /* 0x000e240008000600 */
[----:B0-----:R-:W-:-:S13]  /*0ba0*/  PLOP3.LUT P0, PT, PT, PT, UP0, 0x80, 0x0 ;  /* 0x000000000000781c */ /* 0x001fda0003f0f008 */
[----:B------:R-:W-:Y:S05]  /*0bb0*/  @!P0 BRA `(.L_x_4) ;  /* 0xfffffffc00f08947 */ /* 0x000fea000383ffff */
[----:B------:R-:W-:Y:S01]  /*0bc0*/  ULDC.64 UR4, c[0x0][0x598] ;  /* 0x0001660000047ab9 */ /* 0x000fe20000000a00 */
[----:B------:R-:W-:Y:S01]  /*0bd0*/  ULDC.64 UR36, c[0x0][0x208] ;  /* 0x0000820000247ab9 */ /* 0x000fe20000000a00 */
[----:B------:R-:W-:-:S04]  /*0be0*/  ISETP.NE.U32.AND P0, PT, RZ, UR4, PT ;  /* 0x00000004ff007c0c */ /* 0x000fc8000bf05070 */
[----:B------:R-:W-:-:S13]  /*0bf0*/  ISETP.NE.AND.EX P0, PT, RZ, UR5, PT, P0 ;  /* 0x00000005ff007c0c */ /* 0x000fda000bf05300 */
[----:B------:R-:W-:Y:S05]  /*0c00*/  @!P0 BRA `(.L_x_7) ;  /* 0x00000000001c8947 */ /* 0x000fea0003800000 */
[----:B------:R-:W0:Y:S02]  /*0c10*/  LDC.64 R4, c[0x0][0x598] ;  /* 0x00016600ff047b82 */ /* 0x000e240000000a00 */
[----:B0-----:R-:W2:Y:S02]  /*0c20*/  LDG.E.64 R4, desc[UR36][R4.64] ;  /* 0x0000002404047981 */ /* 0x001ea4000c1e1b00 */
[----:B--2---:R-:W-:-:S04]  /*0c30*/  ISETP.NE.U32.AND P0, PT, R4, RZ, PT ;  /* 0x000000ff0400720c */ /* 0x004fc80003f05070 */
[----:B------:R-:W-:-:S13]  /*0c40*/  ISETP.NE.AND.EX P0, PT, R5, RZ, PT, P0 ;  /* 0x000000ff0500720c */ /* 0x000fda0003f05300 */
[----:B------:R-:W-:Y:S05]  /*0c50*/  @!P0 BRA `(.L_x_7) ;  /* 0x0000000000088947 */ /* 0x000fea0003800000 */
[----:B------:R0:W5:Y:S01]  /*0c60*/  LD.E R157, desc[UR36][R4.64] ;  /* 0x00000024049d7980 */ /* 0x000162000c101900 */
[----:B------:R-:W-:Y:S05]  /*0c70*/  BRA `(.L_x_8) ;  /* 0x0000000000247947 */ /* 0x000fea0003800000 */
.L_x_7:
[----:B------:R-:W-:Y:S02]  /*0c80*/  ULDC.64 UR4, c[0x0][0x588] ;  /* 0x0001620000047ab9 */ /* 0x000fe40000000a00 */
[----:B------:R-:W-:-:S04]  /*0c90*/  ISETP.NE.U32.AND P0, PT, RZ, UR4, PT ;  /* 0x00000004ff007c0c */ /* 0x000fc8000bf05070 */
[----:B------:R-:W-:-:S13]  /*0ca0*/  ISETP.NE.AND.EX P0, PT, RZ, UR5, PT, P0 ;  /* 0x00000005ff007c0c */ /* 0x000fda000bf05300 */
[----:B------:R-:W-:Y:S05]  /*0cb0*/  @!P0 BRA `(.L_x_9) ;  /* 0x00000000000c8947 */ /* 0x000fea0003800000 */
[----:B------:R-:W0:Y:S02]  /*0cc0*/  LDC.64 R4, c[0x0][0x588] ;  /* 0x00016200ff047b82 */ /* 0x000e240000000a00 */
[----:B0-----:R1:W5:Y:S01]  /*0cd0*/  LDG.E R157, desc[UR36][R4.64] ;  /* 0x00000024049d7981 */ /* 0x001362000c1e1900 */
[----:B------:R-:W-:Y:S05]  /*0ce0*/  BRA `(.L_x_8) ;  /* 0x0000000000087947 */ /* 0x000fea0003800000 */
.L_x_9:
[----:B------:R-:W-:Y:S02]  /*0cf0*/  ULDC UR4, c[0x0][0x580] ;  /* 0x0001600000047ab9 */ /* 0x000fe40000000800 */
[----:B------:R-:W-:-:S07]  /*0d00*/  IMAD.U32 R157, RZ, RZ, UR4 ;  /* 0x00000004ff9d7e24 */ /* 0x000fce000f8e00ff */
.L_x_8:
[----:B------:R-:W-:Y:S02]  /*0d10*/  ULDC.64 UR4, c[0x0][0x5a0] ;  /* 0x0001680000047ab9 */ /* 0x000fe40000000a00 */
[----:B------:R-:W-:-:S04]  /*0d20*/  ISETP.NE.U32.AND P0, PT, RZ, UR4, PT ;  /* 0x00000004ff007c0c */ /* 0x000fc8000bf05070 */
[----:B------:R-:W-:-:S13]  /*0d30*/  ISETP.NE.AND.EX P0, PT, RZ, UR5, PT, P0 ;  /* 0x00000005ff007c0c */ /* 0x000fda000bf05300 */
[----:B------:R-:W-:Y:S05]  /*0d40*/  @!P0 BRA `(.L_x_10) ;  /* 0x00000000001c8947 */ /* 0x000fea0003800000 */
[----:B01----:R-:W0:Y:S02]  /*0d50*/  LDC.64 R4, c[0x0][0x5a0] ;  /* 0x00016800ff047b82 */ /* 0x003e240000000a00 */
[----:B0-----:R-:W2:Y:S02]  /*0d60*/  LDG.E.64 R4, desc[UR36][R4.64] ;  /* 0x0000002404047981 */ /* 0x001ea4000c1e1b00 */
[----:B--2---:R-:W-:-:S04]  /*0d70*/  ISETP.NE.U32.AND P0, PT, R4, RZ, PT ;  /* 0x000000ff0400720c */ /* 0x004fc80003f05070 */
[----:B------:R-:W-:-:S13]  /*0d80*/  ISETP.NE.AND.EX P0, PT, R5, RZ, PT, P0 ;  /* 0x000000ff0500720c */ /* 0x000fda0003f05300 */
[----:B------:R-:W-:Y:S05]  /*0d90*/  @!P0 BRA `(.L_x_10) ;  /* 0x0000000000088947 */ /* 0x000fea0003800000 */
[----:B------:R0:W5:Y:S01]  /*0da0*/  LD.E R156, desc[UR36][R4.64] ;  /* 0x00000024049c7980 */ /* 0x000162000c101900 */
[----:B------:R-:W-:Y:S05]  /*0db0*/  BRA `(.L_x_11) ;  /* 0x0000000000247947 */ /* 0x000fea0003800000 */
.L_x_10:
[----:B------:R-:W-:Y:S02]  /*0dc0*/  ULDC.64 UR4, c[0x0][0x590] ;  /* 0x0001640000047ab9 */ /* 0x000fe40000000a00 */
[----:B------:R-:W-:-:S04]  /*0dd0*/  ISETP.NE.U32.AND P0, PT, RZ, UR4, PT ;  /* 0x00000004ff007c0c */ /* 0x000fc8000bf05070 */
[----:B------:R-:W-:-:S13]  /*0de0*/  ISETP.NE.AND.EX P0, PT, RZ, UR5, PT, P0 ;  /* 0x00000005ff007c0c */ /* 0x000fda000bf05300 */
[----:B------:R-:W-:Y:S05]  /*0df0*/  @!P0 BRA `(.L_x_12) ;  /* 0x00000000000c8947 */ /* 0x000fea0003800000 */
[----:B01----:R-:W0:Y:S02]  /*0e00*/  LDC.64 R4, c[0x0][0x590] ;  /* 0x00016400ff047b82 */ /* 0x003e240000000a00 */
[----:B0-----:R1:W5:Y:S01]  /*0e10*/  LDG.E R156, desc[UR36][R4.64] ;  /* 0x00000024049c7981 */ /* 0x001362000c1e1900 */
[----:B------:R-:W-:Y:S05]  /*0e20*/  BRA `(.L_x_11) ;  /* 0x0000000000087947 */ /* 0x000fea0003800000 */
.L_x_12:
[----:B------:R-:W-:Y:S02]  /*0e30*/  ULDC UR4, c[0x0][0x584] ;  /* 0x0001610000047ab9 */ /* 0x000fe40000000800 */
[----:B------:R-:W-:-:S07]  /*0e40*/  IMAD.U32 R156, RZ, RZ, UR4 ;  /* 0x00000004ff9c7e24 */ /* 0x000fce000f8e00ff */
.L_x_11:
[----:B------:R-:W-:-:S13]  /*0e50*/  LOP3.LUT P0, RZ, R0, 0xff, RZ, 0xc0, !PT ;  /* 0x000000ff00ff7812 */ /* 0x000fda000780c0ff */
[----:B------:R-:W-:Y:S05]  /*0e60*/  @!P0 EXIT ;  /* 0x000000000000894d */ /* 0x000fea0003800000 */
[----:B------:R-:W-:Y:S01]  /*0e70*/  ULDC UR4, c[0x0][0x28c] ;  /* 0x0000a30000047ab9 */ /* 0x000fe20000000800 */
[----:B------:R-:W-:Y:S01]  /*0e80*/  LOP3.LUT R158, R19, 0x1, RZ, 0xfc, !PT ;  /* 0x00000001139e7812 */ /* 0x000fe200078efcff */
[----:B------:R-:W-:Y:S01]  /*0e90*/  UIADD3 UR4, UR4, 0x3f, URZ ;  /* 0x0000003f04047890 */ /* 0x000fe2000fffe03f */
[----:B------:R-:W-:Y:S01]  /*0ea0*/  UMOV UR38, URZ ;  /* 0x0000003f00267c82 */ /* 0x000fe20008000000 */
[----:B------:R-:W-:Y:S02]  /*0eb0*/  UMOV UR39, URZ ;  /* 0x0000003f00277c82 */ /* 0x000fe40008000000 */
[----:B------:R-:W-:-:S04]  /*0ec0*/  USHF.R.S32.HI UR5, URZ, 0x1f, UR4 ;  /* 0x0000001f3f057899 */ /* 0x000fc80008011404 */
[----:B------:R-:W-:-:S04]  /*0ed0*/  ULEA.HI UR5, UR5, UR4, URZ, 0x6 ;  /* 0x0000000405057291 */ /* 0x000fc8000f8f303f */
[----:B------:R-:W-:-:S12]  /*0ee0*/  USHF.R.S32.HI UR40, URZ, 0x6, UR5 ;  /* 0x000000063f287899 */ /* 0x000fd80008011405 */
.L_x_297:
[----:B--2---:R-:W2:Y:S01]  /*0ef0*/  S2R R3, SR_CgaCtaId ;  /* 0x0000000000037919 */ /* 0x004ea20000008800 */
[----:B------:R-:W-:-:S04]  /*0f00*/  MOV R0, 0x400 ;  /* 0x0000040000007802 */ /* 0x000fc80000000f00 */
[----:B--2---:R-:W-:-:S05]  /*0f10*/  LEA R24, R3, R0, 0x18 ;  /* 0x0000000003187211 */ /* 0x004fca00078ec0ff */
[----:B------:R-:W-:-:S05]  /*0f20*/  VIADD R0, R24, 0x800 ;  /* 0x0000080018007836 */ /* 0x000fca0000000000 */
[----:B------:R-:W-:-:S13]  /*0f30*/  LOP3.LUT P0, RZ, R0, 0x9f, RZ, 0xc0, !PT ;  /* 0x0000009f00ff7812 */ /* 0x000fda000780c0ff */
[----:B-1-34-:R-:W-:Y:S05]  /*0f40*/  @!P0 BRA `(.L_x_13) ;  /* 0x0000000000408947 */ /* 0x01afea0003800000 */
[----:B------:R-:W-:Y:S01]  /*0f50*/  MOV R0, 0x0 ;  /* 0x0000000000007802 */ /* 0x000fe20000000f00 */
[----:B------:R-:W-:Y:S01]  /*0f60*/  ULDC.64 UR4, c[0x4][0x70] ;  /* 0x01001c0000047ab9 */ /* 0x000fe20000000a00 */
[----:B------:R-:W-:Y:S01]  /*0f70*/  ULDC.64 UR6, c[0x4][0x8] ;  /* 0x0100020000067ab9 */ /* 0x000fe20000000a00 */
[----:B01----:R-:W-:Y:S01]  /*0f80*/  IMAD.U32 R4, RZ, RZ, UR4 ;  /* 0x00000004ff047e24 */ /* 0x003fe2000f8e00ff */
[----:B------:R0:W1:Y:S01]  /*0f90*/  LDC.64 R14, c[0x4][R0] ;  /* 0x01000000000e7b82 */ /* 0x0000620000000a00 */
[----:B------:R-:W-:Y:S01]  /*0fa0*/  IMAD.U32 R5, RZ, RZ, UR5 ;  /* 0x00000005ff057e24 */ /* 0x000fe2000f8e00ff */
[----:B------:R-:W-:Y:S01]  /*0fb0*/  ULDC.64 UR4, c[0x4][0x78] ;  /* 0x01001e0000047ab9 */ /* 0x000fe20000000a00 */
[----:B------:R-:W-:Y:S02]  /*0fc0*/  IMAD.U32 R10, RZ, RZ, UR6 ;  /* 0x00000006ff0a7e24 */ /* 0x000fe4000f8e00ff */
[----:B------:R-:W-:Y:S02]  /*0fd0*/  IMAD.U32 R6, RZ, RZ, UR4 ;  /* 0x00000004ff067e24 */ /* 0x000fe4000f8e00ff */
[----:B------:R-:W-:-:S02]  /*0fe0*/  IMAD.U32 R7, RZ, RZ, UR5 ;  /* 0x00000005ff077e24 */ /* 0x000fc4000f8e00ff */
[----:B------:R-:W-:Y:S02]  /*0ff0*/  IMAD.U32 R11, RZ, RZ, UR7 ;  /* 0x00000007ff0b7e24 */ /* 0x000fe4000f8e00ff */
[----:B------:R-:W-:Y:S02]  /*1000*/  IMAD.MOV.U32 R8, RZ, RZ, 0x70 ;  /* 0x00000070ff087424 */ /* 0x000fe400078e00ff */
[----:B------:R-:W-:Y:S02]  /*1010*/  IMAD.MOV.U32 R12, RZ, RZ, 0x1 ;  /* 0x00000001ff0c7424 */ /* 0x000fe400078e00ff */
[----:B0-----:R-:W-:-:S07]  /*1020*/  IMAD.MOV.U32 R13, RZ, RZ, RZ ;  /* 0x000000ffff0d7224 */ /* 0x001fce00078e00ff */
[----:B------:R-:W-:-:S07]  /*1030*/  LEPC R20, `(.L_x_13) ;  /* 0x000000001014794e */ /* 0x000fce0000000000 */
[----:B-1---5:R-:W-:Y:S05]  /*1040*/  CALL.ABS.NOINC R14 ;  /* 0x000000000e007343 */ /* 0x022fea0003c00000 */
.L_x_13:
[----:B------:R-:W-:-:S05]  /*1050*/  VIADD R25, R24, 0x10800 ;  /* 0x0001080018197836 */ /* 0x000fca0000000000 */
[----:B------:R-:W-:-:S13]  /*1060*/  LOP3.LUT P0, RZ, R25, 0x3ff, RZ, 0xc0, !PT ;  /* 0x000003ff19ff7812 */ /* 0x000fda000780c0ff */
[----:B------:R-:W-:Y:S05]  /*1070*/  @!P0 BRA `(.L_x_14) ;  /* 0x00000000007c8947 */ /* 0x000fea0003800000 */
        /* <DEDUP_REMOVED lines=16> */
.L_x_15:
[----:B------:R-:W0:Y:S01]  /*1180*/  LDC.64 R22, c[0x4][R22] ;  /* 0x0100000016167b82 */ /* 0x000e220000000a00 */
[----:B------:R-:W-:Y:S01]  /*1190*/  ULDC.64 UR4, c[0x4][0x70] ;  /* 0x01001c0000047ab9 */ /* 0x000fe20000000a00 */
[----:B------:R-:W-:Y:S01]  /*11a0*/  ULDC.64 UR6, c[0x4][0x10] ;  /* 0x0100040000067ab9 */ /* 0x000fe20000000a00 */
[----:B------:R-:W-:Y:S02]  /*11b0*/  IMAD.U32 R4, RZ, RZ, UR4 ;  /* 0x00000004ff047e24 */ /* 0x000fe4000f8e00ff */
        /* <DEDUP_REMOVED lines=8> */
[----:B------:R-:W-:-:S07]  /*1240*/  IMAD.MOV.U32 R13, RZ, RZ, RZ ;  /* 0x000000ffff0d7224 */ /* 0x000fce00078e00ff */
[----:B------:R-:W-:-:S07]  /*1250*/  LEPC R20, `(.L_x_14) ;  /* 0x000000001014794e */ /* 0x000fce0000000000 */
[----:B0-----:R-:W-:Y:S05]  /*1260*/  CALL.ABS.NOINC R22 ;  /* 0x0000000016007343 */ /* 0x001fea0003c00000 */
.L_x_14:
[----:B------:R-:W-:Y:S01]  /*1270*/  UMOV UR4, 0xffffffff ;  /* 0xffffffff00047882 */ /* 0x000fe20000000000 */
[----:B------:R-:W-:Y:S02]  /*1280*/  LOP3.LUT R13, R18, 0x80, RZ, 0xc0, !PT ;  /* 0x00000080120d7812 */ /* 0x000fe400078ec0ff */
[----:B------:R-:W-:Y:S02]  /*1290*/  ISETP.NE.AND P0, PT, R158, 0x3, PT ;  /* 0x000000039e00780c */ /* 0x000fe40003f05270 */
[----:B------:R-:W-:Y:S01]  /*12a0*/  SHF.R.U32.HI R13, RZ, 0x7, R13 ;  /* 0x00000007ff0d7819 */ /* 0x000fe2000001160d */
[----:B------:R-:W-:Y:S10]  /*12b0*/  BRA.DIV UR4, `(.L_x_16) ;  /* 0x000000a204a47947 */ /* 0x000ff4000b800000 */
.L_x_323:
[----:B------:R-:W-:Y:S05]  /*12c0*/  @!P0 BRA `(.L_x_17) ;  /* 0x0000000000048947 */ /* 0x000fea0003800000 */
[----:B------:R-:W-:Y:S01]  /*12d0*/  BPT.TRAP 0x1 ;  /* 0x000000040000795c */ /* 0x000fe20000300000 */
.L_x_17:
[----:B------:R-:W-:Y:S02]  /*12e0*/  IMAD.U32 R3, RZ, RZ, UR39 ;  /* 0x00000027ff037e24 */ /* 0x000fe4000f8e00ff */
[----:B------:R-:W-:-:S03]  /*12f0*/  IMAD.U32 R0, RZ, RZ, UR38 ;  /* 0x00000026ff007e24 */ /* 0x000fc6000f8e00ff */
[----:B------:R-:W-:Y:S02]  /*1300*/  LEA R3, R3, R24, 0x3 ;  /* 0x0000001803037211 */ /* 0x000fe400078e18ff */
[----:B------:R-:W-:-:S04]  /*1310*/  SHF.L.U32 R0, R0, 0x1f, RZ ;  /* 0x0000001f00007819 */ /* 0x000fc800000006ff */
[----:B------:R2:W3:Y:S01]  /*1320*/  SYNCS.PHASECHK.TRANS64.TRYWAIT P1, [R3+URZ], R0 ;  /* 0x00000000030075a7 */ /* 0x0004e2000802017f */
[----:B------:R-:W-:Y:S05]  /*1330*/  @!P0 BRA `(.L_x_18) ;  /* 0x0000000000048947 */ /* 0x000fea0003800000 */
[----:B------:R-:W-:Y:S01]  /*1340*/  BPT.TRAP 0x1 ;  /* 0x000000040000795c */ /* 0x000fe20000300000 */
.L_x_18:
[----:B---3--:R-:W-:Y:S05]  /*1350*/  @P1 BRA `(.L_x_19) ;  /* 0x0000000000081947 */ /* 0x008fea0003800000 */
[----:B------:R-:W3:Y:S02]  /*1360*/  SYNCS.PHASECHK.TRANS64.TRYWAIT P1, [R3+URZ], R0 ;  /* 0x00000000030075a7 */ /* 0x000ee4000802017f */
[----:B---3--:R-:W-:Y:S05]  /*1370*/  @!P1 BRA `(.L_x_20) ;  /* 0x000000a000909947 */ /* 0x008fea0003800000 */
.L_x_19:
[----:B------:R-:W-:-:S04]  /*1380*/  UIADD3 UR4, UR39, 0x1, URZ ;  /* 0x0000000127047890 */ /* 0x000fc8000fffe03f */
[----:B------:R-:W-:Y:S02]  /*1390*/  UISETP.NE.AND UP0, UPT, UR4, 0x2, UPT ;  /* 0x000000020400788c */ /* 0x000fe4000bf05270 */
[----:B--23--:R-:W-:Y:S02]  /*13a0*/  IMAD.U32 R3, RZ, RZ, UR4 ;  /* 0x00000004ff037e24 */ /* 0x00cfe4000f8e00ff */
[----:B------:R-:W-:Y:S02]  /*13b0*/  USEL UR4, URZ, 0x1, UP0 ;  /* 0x000000013f047887 */ /* 0x000fe40008000000 */
[----:B------:R-:W-:Y:S02]  /*13c0*/  PLOP3.LUT P1, PT, PT, PT, UP0, 0x80, 0x0 ;  /* 0x000000000000781c */ /* 0x000fe40003f2f008 */
[----:B------:R-:W-:Y:S02]  /*13d0*/  ULOP3.LUT UR4, UR38, UR4, URZ, 0x3c, !UPT ;  /* 0x0000000426047292 */ /* 0x000fe4000f8e3c3f */
[----:B------:R-:W-:-:S04]  /*13e0*/  SEL R3, R3, RZ, P1 ;  /* 0x000000ff03037207 */ /* 0x000fc80000800000 */
[----:B------:R-:W-:Y:S01]  /*13f0*/  IMAD.U32 R15, RZ, RZ, UR4 ;  /* 0x00000004ff0f7e24 */ /* 0x000fe2000f8e00ff */
[----:B------:R-:W-:Y:S06]  /*1400*/  @!P0 BRA `(.L_x_21) ;  /* 0x0000000000048947 */ /* 0x000fec0003800000 */
[----:B------:R-:W-:Y:S01]  /*1410*/  BPT.TRAP 0x1 ;  /* 0x000000040000795c */ /* 0x000fe20000300000 */
.L_x_21:
[----:B------:R-:W-:Y:S01]  /*1420*/  SHF.R.U32.HI R0, RZ, 0x2, R18 ;  /* 0x00000002ff007819 */ /* 0x000fe20000011612 */
[C---:B------:R-:W-:Y:S01]  /*1430*/  IMAD.SHL.U32 R9, R18.reuse, 0x8, RZ ;  /* 0x0000000812097824 */ /* 0x040fe200078e00ff */
[----:B------:R-:W-:Y:S01]  /*1440*/  USHF.L.U32 UR4, UR39, 0xd, URZ ;  /* 0x0000000d27047899 */ /* 0x000fe2000800063f */
[----:B01----:R-:W-:Y:S01]  /*1450*/  IMAD.SHL.U32 R5, R18, 0x20, RZ ;  /* 0x0000002012057824 */ /* 0x003fe200078e00ff */
[C---:B------:R-:W-:Y:S01]  /*1460*/  LOP3.LUT R6, R0.reuse, 0x3, RZ, 0xc0, !PT ;  /* 0x0000000300067812 */ /* 0x040fe200078ec0ff */
[----:B------:R-:W-:Y:S01]  /*1470*/  IMAD.MOV.U32 R10, RZ, RZ, 0x90 ;  /* 0x00000090ff0a7424 */ /* 0x000fe200078e00ff */
[----:B------:R-:W-:Y:S01]  /*1480*/  LOP3.LUT R7, R0, 0x4, RZ, 0xc0, !PT ;  /* 0x0000000400077812 */ /* 0x000fe200078ec0ff */
[----:B------:R-:W-:Y:S01]  /*1490*/  IMAD.U32 R12, RZ, RZ, UR40 ;  /* 0x00000028ff0c7e24 */ /* 0x000fe2000f8e00ff */
[----:B------:R-:W-:Y:S02]  /*14a0*/  LOP3.LUT R4, R9, 0x18, R6, 0xe2, !PT ;  /* 0x0000001809047812 */ /* 0x000fe400078ee206 */
[----:B------:R-:W-:-:S02]  /*14b0*/  LOP3.LUT R8, R5, 0x1c00, RZ, 0xc0, !PT ;  /* 0x00001c0005087812 */ /* 0x000fc400078ec0ff */
[----:B------:R-:W-:Y:S02]  /*14c0*/  LOP3.LUT R4, R4, R7, RZ, 0xfc, !PT ;  /* 0x0000000704047212 */ /* 0x000fe400078efcff */
[----:B------:R-:W-:Y:S02]  /*14d0*/  LOP3.LUT P1, RZ, R0, 0x4, RZ, 0xc0, !PT ;  /* 0x0000000400ff7812 */ /* 0x000fe4000782c0ff */
[----:B------:R-:W-:Y:S02]  /*14e0*/  LOP3.LUT R5, R4, R8, RZ, 0xfc, !PT ;  /* 0x0000000804057212 */ /* 0x000fe400078efcff */
[----:B------:R-:W-:Y:S02]  /*14f0*/  SEL R10, R10, 0x70, !P1 ;  /* 0x000000700a0a7807 */ /* 0x000fe40004800000 */
[----:B------:R-:W-:Y:S02]  /*1500*/  LOP3.LUT R4, R5, UR4, RZ, 0xfc, !PT ;  /* 0x0000000405047c12 */ /* 0x000fe4000f8efcff */
[----:B------:R-:W-:-:S02]  /*1510*/  SHF.L.U32 R13, R15, 0x1f, RZ ;  /* 0x0000001f0f0d7819 */ /* 0x000fc400000006ff */
[----:B------:R-:W-:Y:S01]  /*1520*/  ISETP.NE.AND P2, PT, R12, 0x1, PT ;  /* 0x000000010c00780c */ /* 0x000fe20003f45270 */
[--C-:B------:R-:W-:Y:S02]  /*1530*/  IMAD R9, R4, 0x4, R24.reuse ;  /* 0x0000000404097824 */ /* 0x100fe400078e0218 */
[----:B------:R-:W-:Y:S02]  /*1540*/  IMAD R4, R3, 0x8, R24 ;  /* 0x0000000803047824 */ /* 0x000fe400078e0218 */
[----:B------:R-:W-:Y:S02]  /*1550*/  IMAD.IADD R11, R9, 0x1, R10 ;  /* 0x00000001090b7824 */ /* 0x000fe400078e020a */
[----:B------:R0:W1:Y:S01]  /*1560*/  SYNCS.PHASECHK.TRANS64.TRYWAIT P1, [R4+URZ], R13 ;  /* 0x0000000d040075a7 */ /* 0x000062000802017f */
[----:B------:R0:W2:Y:S05]  /*1570*/  LDS R160, [R9+0x800] ;  /* 0x0008000009a07984 */ /* 0x0000aa0000000800 */
[----:B------:R-:W-:Y:S05]  /*1580*/  WARPSYNC.ALL ;  /* 0x0000000000007948 */ /* 0x000fea0003800000 */
[----:B------:R-:W-:Y:S04]  /*1590*/  LDS R161, [R9+0x1000] ;  /* 0x0010000009a17984 */ /* 0x000fe80000000800 */
[----:B------:R-:W-:Y:S04]  /*15a0*/  LDS R164, [R9+0x900] ;  /* 0x0009000009a47984 */ /* 0x000fe80000000800 */
[----:B------:R-:W-:Y:S04]  /*15b0*/  LDS R165, [R9+0x1100] ;  /* 0x0011000009a57984 */ /* 0x000fe80000000800 */
[----:B------:R-:W-:Y:S04]  /*15c0*/  LDS R162, [R11+0x800] ;  /* 0x000800000ba27984 */ /* 0x000fe80000000800 */
[----:B------:R-:W2:Y:S04]  /*15d0*/  LDS R163, [R11+0x1000] ;  /* 0x001000000ba37984 */ /* 0x000ea80000000800 */
[----:B------:R-:W-:Y:S04]  /*15e0*/  LDS R166, [R11+0x900] ;  /* 0x000900000ba67984 */ /* 0x000fe80000000800 */
[----:B------:R-:W3:Y:S01]  /*15f0*/  LDS R167, [R11+0x1100] ;  /* 0x001100000ba77984 */ /* 0x000ee20000000800 */
[----:B------:R-:W-:Y:S01]  /*1600*/  R2UR UR4, R25 ;  /* 0x00000000190472ca */ /* 0x000fe200000e0000 */
[----:B------:R-:W-:Y:S01]  /*1610*/  UMOV UR7, 0x40000040 ;  /* 0x4000004000077882 */ /* 0x000fe20000000000 */
[----:B--2---:R-:W-:Y:S01]  /*1620*/  WARPGROUP.ARRIVE ;  /* 0x00000000000079c5 */ /* 0x004fe20000000000 */
[----:B------:R-:W-:-:S10]  /*1630*/  UMOV UR11, 0x40000040 ;  /* 0x40000040000b7882 */ /* 0x000fd40000000000 */
[----:B------:R-:W-:-:S04]  /*1640*/  USHF.R.U32.HI UR4, URZ, 0x4, UR4 ;  /* 0x000000043f047899 */ /* 0x000fc80008011604 */
[----:B------:R-:W-:-:S04]  /*1650*/  ULOP3.LUT UR4, UR4, 0x3fff, URZ, 0xc0, !UPT ;  /* 0x00003fff04047892 */ /* 0x000fc8000f8ec03f */
[----:B------:R-:W-:-:S04]  /*1660*/  ULOP3.LUT UR4, UR4, 0x10000, URZ, 0xfc, !UPT ;  /* 0x0001000004047892 */ /* 0x000fc8000f8efc3f */
[----:B------:R-:W-:-:S04]  /*1670*/  ULEA UR6, UR39, UR4, 0xc ;  /* 0x0000000427067291 */ /* 0x000fc8000f8e603f */
[----:B------:R-:W-:-:S05]  /*1680*/  UIADD3 UR8, UR6, 0x2, URZ ;  /* 0x0000000206087890 */ /* 0x000fca000fffe03f */
[----:B------:R-:W-:Y:S01]  /*1690*/  HGMMA.64x256x8.F32.TF32 R24, R160, gdesc[UR4], RZ, !UPT, gsb0 ;  /* 0x07e00004a0187df0 */ /* 0x000fe2000c0028ff */
[----:B------:R-:W-:Y:S01]  /*16a0*/  UMOV UR7, 0x40000040 ;  /* 0x4000004000077882 */ /* 0x000fe20000000000 */
[----:B------:R-:W-:Y:S01]  /*16b0*/  UMOV UR10, UR8 ;  /* 0x00000008000a7c82 */ /* 0x000fe20008000000 */
[----:B------:R-:W-:Y:S01]  /*16c0*/  UIADD3 UR8, UR6, 0x4, URZ ;  /* 0x0000000406087890 */ /* 0x000fe2000fffe03f */
[----:B------:R-:W-:Y:S02]  /*16d0*/  WARPGROUP.DEPBAR.LE gsb0, 0x0 ;  /* 0x00008000000079c5 */ /* 0x000fe40000010000 */
[----:B---3--:R-:W-:-:S15]  /*16e0*/  WARPGROUP.ARRIVE ;  /* 0x00000000000079c5 */ /* 0x008fde0000000000 */
[----:B------:R-:W-:-:S07]  /*16f0*/  NOP ;  /* 0x0000000000007918 */ /* 0x000fce0000000000 */
[----:B------:R-:W-:Y:S01]  /*1700*/  HGMMA.64x256x8.F32.TF32 R24, R164, gdesc[UR8], R24, gsb0 ;  /* 0x07e00008a4187df0 */ /* 0x000fe20008002818 */
[----:B------:R-:W-:Y:S01]  /*1710*/  UMOV UR10, UR8 ;  /* 0x00000008000a7c82 */ /* 0x000fe20008000000 */
[----:B------:R-:W-:Y:S01]  /*1720*/  UMOV UR11, 0x40000040 ;  /* 0x40000040000b7882 */ /* 0x000fe20000000000 */
[----:B------:R-:W-:Y:S01]  /*1730*/  UIADD3 UR8, UR6, 0x6, URZ ;  /* 0x0000000606087890 */ /* 0x000fe2000fffe03f */
[----:B------:R-:W-:Y:S02]  /*1740*/  WARPGROUP.DEPBAR.LE gsb0, 0x0 ;  /* 0x00008000000079c5 */ /* 0x000fe40000010000 */
[----:B------:R-:W-:Y:S04]  /*1750*/  LDS R160, [R9+0xa00] ;  /* 0x000a000009a07984 */ /* 0x000fe80000000800 */
[----:B------:R-:W-:Y:S04]  /*1760*/  LDS R161, [R9+0x1200] ;  /* 0x0012000009a17984 */ /* 0x000fe80000000800 */
[----:B------:R-:W-:Y:S04]  /*1770*/  LDS R162, [R11+0xa00] ;  /* 0x000a00000ba27984 */ /* 0x000fe80000000800 */
[----:B------:R-:W2:Y:S02]  /*1780*/  LDS R163, [R11+0x1200] ;  /* 0x001200000ba37984 */ /* 0x000ea40000000800 */
[----:B--2---:R-:W-:-:S08]  /*1790*/  WARPGROUP.ARRIVE ;  /* 0x00000000000079c5 */ /* 0x004fd00000000000 */
        /* <DEDUP_REMOVED lines=23> */
[----:B------:R-:W-:Y:S02]  /*1910*/  UIADD3 UR8, UR6, 0x804, URZ ;  /* 0x0000080406087890 */ /* 0x000fe4000fffe03f */
[----:B------:R-:W-:Y:S01]  /*1920*/  UIADD3 UR6, UR6, 0x806, URZ ;  /* 0x0000080606067890 */ /* 0x000fe2000fffe03f */
[----:B------:R-:W-:Y:S02]  /*1930*/  WARPGROUP.DEPBAR.LE gsb0, 0x0 ;  /* 0x00008000000079c5 */ /* 0x000fe40000010000 */
[----:B------:R-:W-:Y:S04]  /*1940*/  LDS R160, [R9+0xd00] ;  /* 0x000d000009a07984 */ /* 0x000fe80000000800 */
[----:B------:R-:W-:Y:S04]  /*1950*/  LDS R161, [R9+0x1500] ;  /* 0x0015000009a17984 */ /* 0x000fe80000000800 */
[----:B------:R-:W-:Y:S04]  /*1960*/  LDS R162, [R11+0xd00] ;  /* 0x000d00000ba27984 */ /* 0x000fe80000000800 */
[----:B------:R-:W2:Y:S02]  /*1970*/  LDS R163, [R11+0x1500] ;  /* 0x001500000ba37984 */ /* 0x000ea40000000800 */
[----:B--2---:R-:W-:-:S06]  /*1980*/  WARPGROUP.ARRIVE ;  /* 0x00000000000079c5 */ /* 0x004fcc0000000000 */
[----:B------:R-:W-:Y:S01]  /*1990*/  HGMMA.64x256x8.F32.TF32 R24, R160, gdesc[UR8], R24, gsb0 ;  /* 0x07e00008a0187df0 */ /* 0x000fe20008002818 */
[----:B------:R-:W-:Y:S01]  /*19a0*/  UMOV UR10, UR8 ;  /* 0x00000008000a7c82 */ /* 0x000fe20008000000 */
[----:B------:R-:W-:Y:S01]  /*19b0*/  UMOV UR11, 0x40000040 ;  /* 0x40000040000b7882 */ /* 0x000fe20000000000 */
[----:B------:R-:W-:Y:S02]  /*19c0*/  WARPGROUP.DEPBAR.LE gsb0, 0x0 ;  /* 0x00008000000079c5 */ /* 0x000fe40000010000 */
[----:B------:R-:W-:Y:S04]  /*19d0*/  LDS R160, [R9+0xe00] ;  /* 0x000e000009a07984 */ /* 0x000fe80000000800 */
[----:B------:R-:W-:Y:S04]  /*19e0*/  LDS R161, [R9+0x1600] ;  /* 0x0016000009a17984 */ /* 0x000fe80000000800 */
[----:B------:R-:W-:Y:S04]  /*19f0*/  LDS R162, [R11+0xe00] ;  /* 0x000e00000ba27984 */ /* 0x000fe80000000800 */
[----:B------:R-:W2:Y:S02]  /*1a00*/  LDS R163, [R11+0x1600] ;  /* 0x001600000ba37984 */ /* 0x000ea40000000800 */
[----:B--2---:R-:W-:-:S09]  /*1a10*/  WARPGROUP.ARRIVE ;  /* 0x00000000000079c5 */ /* 0x004fd20000000000 */
[----:B------:R-:W-:Y:S03]  /*1a20*/  HGMMA.64x256x8.F32.TF32 R24, R160, gdesc[UR8], R24, gsb0 ;  /* 0x07e00008a0187df0 */ /* 0x000fe60008002818 */
        /* <DEDUP_REMOVED lines=8> */
[----:B------:R-:W-:Y:S05]  /*1ab0*/  @!P2 BRA `(.L_x_22) ;  /* 0x000000100018a947 */ /* 0x000fea0003800000 */
[----:B------:R-:W-:Y:S05]  /*1ac0*/  @!P0 BRA `(.L_x_23) ;  /* 0x0000000000048947 */ /* 0x000fea0003800000 */
[----:B------:R-:W-:Y:S01]  /*1ad0*/  BPT.TRAP 0x1 ;  /* 0x000000040000795c */ /* 0x000fe20000300000 */
.L_x_23:
[----:B-1----:R-:W-:Y:S05]  /*1ae0*/  @P1 BRA `(.L_x_24) ;  /* 0x0000000000181947 */ /* 0x002fea0003800000 */
[----:B------:R-:W1:Y:S01]  /*1af0*/  S2UR UR6, SR_CgaCtaId ;  /* 0x00000000000679c3 */ /* 0x000e620000008800 */
[----:B------:R-:W-:Y:S02]  /*1b00*/  UMOV UR5, 0x400 ;  /* 0x0000040000057882 */ /* 0x000fe40000000000 */
[----:B-1----:R-:W-:-:S06]  /*1b10*/  ULEA UR5, UR6, UR5, 0x18 ;  /* 0x0000000506057291 */ /* 0x002fcc000f8ec03f */
[----:B0-----:R-:W-:-:S04]  /*1b20*/  LEA R4, R3, UR5, 0x3 ;  /* 0x0000000503047c11 */ /* 0x001fc8000f8e18ff */
[----:B------:R-:W0:Y:S02]  /*1b30*/  SYNCS.PHASECHK.TRANS64.TRYWAIT P1, [R4+URZ], R13 ;  /* 0x0000000d040075a7 */ /* 0x000e24000802017f */
[----:B0-----:R-:W-:Y:S05]  /*1b40*/  @!P1 BRA `(.L_x_25) ;  /* 0x0000009800b09947 */ /* 0x001fea0003800000 */
.L_x_24:
[----:B------:R-:W1:Y:S01]  /*1b50*/  S2UR UR6, SR_CgaCtaId ;  /* 0x00000000000679c3 */ /* 0x000e620000008800 */
[----:B------:R-:W-:Y:S01]  /*1b60*/  IMAD.SHL.U32 R12, R3, 0x2000, RZ ;  /* 0x00002000030c7824 */ /* 0x000fe200078e00ff */
[----:B------:R-:W-:-:S04]  /*1b70*/  UMOV UR5, 0x400 ;  /* 0x0000040000057882 */ /* 0x000fc80000000000 */
[----:B0-----:R-:W-:Y:S02]  /*1b80*/  LOP3.LUT R4, R12, R5, RZ, 0xfc, !PT ;  /* 0x000000050c047212 */ /* 0x001fe400078efcff */
[----:B------:R-:W0:Y:S01]  /*1b90*/  LDC R11, c[0x0][0x28c] ;  /* 0x0000a300ff0b7b82 */ /* 0x000e220000000800 */
[----:B-1----:R-:W-:-:S03]  /*1ba0*/  ULEA UR7, UR6, UR5, 0x18 ;  /* 0x0000000506077291 */ /* 0x002fc6000f8ec03f */
[----:B------:R-:W-:-:S03]  /*1bb0*/  UMOV UR5, UR39 ;  /* 0x0000002700057c82 */ /* 0x000fc60008000000 */
[----:B------:R-:W-:Y:S02]  /*1bc0*/  LEA R9, R4, UR7, 0x2 ;  /* 0x0000000704097c11 */ /* 0x000fe4000f8e10ff */
[----:B0-----:R-:W-:-:S03]  /*1bd0*/  ISETP.GE.AND P1, PT, R11, 0x81, PT ;  /* 0x000000810b00780c */ /* 0x001fc60003f26270 */
[----:B------:R-:W-:Y:S01]  /*1be0*/  IMAD.IADD R4, R10, 0x1, R9 ;  /* 0x000000010a047824 */ /* 0x000fe200078e0209 */
[----:B------:R0:W1:Y:S04]  /*1bf0*/  LDS R164, [R9+0x800] ;  /* 0x0008000009a47984 */ /* 0x0000680000000800 */
[----:B------:R0:W2:Y:S04]  /*1c00*/  LDS R165, [R9+0x1000] ;  /* 0x0010000009a57984 */ /* 0x0000a80000000800 */
[----:B------:R0:W3:Y:S04]  /*1c10*/  LDS R166, [R4+0x800] ;  /* 0x0008000004a67984 */ /* 0x0000e80000000800 */
[----:B------:R0:W4:Y:S01]  /*1c20*/  LDS R167, [R4+0x1000] ;  /* 0x0010000004a77984 */ /* 0x0001220000000800 */
[----:B------:R-:W-:Y:S05]  /*1c30*/  @!P1 BRA `(.L_x_26) ;  /* 0x00000008002c9947 */ /* 0x000fea0003800000 */
[----:B------:R-:W-:Y:S01]  /*1c40*/  R2UR UR9, R3 ;  /* 0x00000000030972ca */ /* 0x000fe200000e0000 */
[----:B------:R-:W-:-:S06]  /*1c50*/  UIADD3 UR5, UR40, -0x1, URZ ;  /* 0xffffffff28057890 */ /* 0x000fcc000fffe03f */
[----:B0-----:R-:W-:Y:S01]  /*1c60*/  IMAD.U32 R4, RZ, RZ, UR5 ;  /* 0x00000005ff047e24 */ /* 0x001fe2000f8e00ff */
[----:B------:R-:W-:-:S07]  /*1c70*/  UMOV UR5, UR39 ;  /* 0x0000002700057c82 */ /* 0x000fce0008000000 */
.L_x_34:
[----:B------:R-:W-:-:S04]  /*1c80*/  UIADD3 UR6, UR9, 0x1, URZ ;  /* 0x0000000109067890 */ /* 0x000fc8000fffe03f */
[----:B------:R-:W-:-:S04]  /*1c90*/  UISETP.NE.AND UP0, UPT, UR6, 0x2, UPT ;  /* 0x000000020600788c */ /* 0x000fc8000bf05270 */
[----:B------:R-:W-:Y:S02]  /*1ca0*/  USEL UR7, URZ, 0x1, UP0 ;  /* 0x000000013f077887 */ /* 0x000fe40008000000 */
[----:B------:R-:W-:-:S04]  /*1cb0*/  USEL UR6, UR6, URZ, UP0 ;  /* 0x0000003f06067287 */ /* 0x000fc80008000000 */
[----:B------:R-:W-:Y:S02]  /*1cc0*/  LOP3.LUT R15, R15, UR7, RZ, 0x3c, !PT ;  /* 0x000000070f0f7c12 */ /* 0x000fe4000f8e3cff */
[----:B------:R-:W-:Y:S01]  /*1cd0*/  IMAD.U32 R3, RZ, RZ, UR6 ;  /* 0x00000006ff037e24 */ /* 0x000fe2000f8e00ff */
[----:B0-----:R-:W-:Y:S06]  /*1ce0*/  @!P0 BRA `(.L_x_27) ;  /* 0x0000000000048947 */ /* 0x001fec0003800000 */
[----:B------:R-:W-:Y:S01]  /*1cf0*/  BPT.TRAP 0x1 ;  /* 0x000000040000795c */ /* 0x000fe20000300000 */
.L_x_27:
[----:B------:R-:W0:Y:S01]  /*1d00*/  S2UR UR6, SR_CgaCtaId ;  /* 0x00000000000679c3 */ /* 0x000e220000008800 */
[----:B------:R-:W-:Y:S01]  /*1d10*/  UMOV UR7, 0x400 ;  /* 0x0000040000077882 */ /* 0x000fe20000000000 */
[----:B------:R-:W-:Y:S01]  /*1d20*/  SHF.L.U32 R14, R15, 0x1f, RZ ;  /* 0x0000001f0f0e7819 */ /* 0x000fe200000006ff */
[----:B------:R-:W-:Y:S01]  /*1d30*/  ULEA UR8, UR9, UR4, 0xc ;  /* 0x0000000409087291 */ /* 0x000fe2000f8e603f */
[C---:B------:R-:W-:Y:S01]  /*1d40*/  IMAD.SHL.U32 R8, R18.reuse, 0x20, RZ ;  /* 0x0000002012087824 */ /* 0x040fe200078e00ff */
[----:B------:R-:W-:Y:S01]  /*1d50*/  UMOV UR11, 0x40000040 ;  /* 0x40000040000b7882 */ /* 0x000fe20000000000 */
[----:B------:R-:W-:Y:S01]  /*1d60*/  SHF.R.U32.HI R0, RZ, 0x2, R18 ;  /* 0x00000002ff007819 */ /* 0x000fe20000011612 */
[----:B------:R-:W-:Y:S02]  /*1d70*/  IMAD.SHL.U32 R9, R18, 0x8, RZ ;  /* 0x0000000812097824 */ /* 0x000fe400078e00ff */
[----:B------:R-:W-:Y:S01]  /*1d80*/  LOP3.LUT R8, R8, 0x1c00, RZ, 0xc0, !PT ;  /* 0x00001c0008087812 */ /* 0x000fe200078ec0ff */
[----:B------:R-:W-:Y:S01]  /*1d90*/  UMOV UR10, UR8 ;  /* 0x00000008000a7c82 */ /* 0x000fe20008000000 */
[C---:B------:R-:W-:Y:S01]  /*1da0*/  LOP3.LUT R7, R0.reuse, 0x4, RZ, 0xc0, !PT ;  /* 0x0000000400077812 */ /* 0x040fe200078ec0ff */
[----:B------:R-:W-:Y:S01]  /*1db0*/  IMAD.U32 R20, RZ, RZ, UR9 ;  /* 0x00000009ff147e24 */ /* 0x000fe2000f8e00ff */
[----:B------:R-:W-:-:S02]  /*1dc0*/  LOP3.LUT R6, R0, 0x3, RZ, 0xc0, !PT ;  /* 0x0000000300067812 */ /* 0x000fc400078ec0ff */
[----:B------:R-:W-:-:S04]  /*1dd0*/  LOP3.LUT R11, R8, R7, RZ, 0xfc, !PT ;  /* 0x00000007080b7212 */ /* 0x000fc800078efcff */
[----:B------:R-:W-:-:S04]  /*1de0*/  LOP3.LUT R12, R11, R6, RZ, 0xfc, !PT ;  /* 0x000000060b0c7212 */ /* 0x000fc800078efcff */
[----:B------:R-:W-:Y:S01]  /*1df0*/  LOP3.LUT R9, R12, 0x18, R9, 0xf8, !PT ;  /* 0x000000180c097812 */ /* 0x000fe200078ef809 */
[----:B0-----:R-:W-:Y:S02]  /*1e00*/  ULEA UR7, UR6, UR7, 0x18 ;  /* 0x0000000706077291 */ /* 0x001fe4000f8ec03f */
[----:B------:R-:W-:Y:S02]  /*1e10*/  UIADD3 UR6, UR8, 0x2, URZ ;  /* 0x0000000208067890 */ /* 0x000fe4000fffe03f */
[----:B------:R-:W-:Y:S02]  /*1e20*/  IMAD R9, R20, 0x2000, R9 ;  /* 0x0000200014097824 */ /* 0x000fe400078e0209 */
[----:B------:R-:W-:-:S03]  /*1e30*/  LEA R13, R3, UR7, 0x3 ;  /* 0x00000007030d7c11 */ /* 0x000fc6000f8e18ff */
[----:B------:R-:W-:Y:S01]  /*1e40*/  LEA R9, R9, UR7, 0x2 ;  /* 0x0000000709097c11 */ /* 0x000fe2000f8e10ff */
[----:B------:R0:W0:Y:S01]  /*1e50*/  SYNCS.PHASECHK.TRANS64.TRYWAIT P1, [R13+URZ], R14 ;  /* 0x0000000e0d0075a7 */ /* 0x000022000802017f */
[----:B-1234-:R-:W-:-:S03]  /*1e60*/  WARPGROUP.ARRIVE ;  /* 0x00000000000079c5 */ /* 0x01efc60000000000 */
[----:B------:R-:W-:-:S03]  /*1e70*/  IMAD.IADD R11, R10, 0x1, R9 ;  /* 0x000000010a0b7824 */ /* 0x000fc600078e0209 */
[----:B------:R-:W-:Y:S01]  /*1e80*/  HGMMA.64x256x8.F32.TF32 R24, R164, gdesc[UR8], R24, gsb0 ;  /* 0x07e00008a4187df0 */ /* 0x000fe20008002818 */
[----:B------:R-:W-:Y:S01]  /*1e90*/  UMOV UR10, UR6 ;  /* 0x00000006000a7c82 */ /* 0x000fe20008000000 */
[----:B------:R-:W-:Y:S01]  /*1ea0*/  UMOV UR11, 0x40000040 ;  /* 0x40000040000b7882 */ /* 0x000fe20000000000 */
[----:B------:R-:W-:Y:S02]  /*1eb0*/  WARPGROUP.DEPBAR.LE gsb0, 0x0 ;  /* 0x00008000000079c5 */ /* 0x000fe40000010000 */
[----:B------:R-:W-:Y:S04]  /*1ec0*/  LDS R160, [R9+0x900] ;  /* 0x0009000009a07984 */ /* 0x000fe80000000800 */
[----:B------:R-:W-:Y:S04]  /*1ed0*/  LDS R161, [R9+0x1100] ;  /* 0x0011000009a17984 */ /* 0x000fe80000000800 */
[----:B------:R-:W-:Y:S04]  /*1ee0*/  LDS R162, [R11+0x900] ;  /* 0x000900000ba27984 */ /* 0x000fe80000000800 */
[----:B------:R-:W1:Y:S02]  /*1ef0*/  LDS R163, [R11+0x1100] ;  /* 0x001100000ba37984 */ /* 0x000e640000000800 */
[----:B-1----:R-:W-:-:S09]  /*1f00*/  WARPGROUP.ARRIVE ;  /* 0x00000000000079c5 */ /* 0x002fd20000000000 */
[----:B------:R-:W-:Y:S03]  /*1f10*/  HGMMA.64x256x8.F32.TF32 R24, R160, gdesc[UR8], R24, gsb0 ;  /* 0x07e00008a0187df0 */ /* 0x000fe60008002818 */
[----:B------:R-:W-:Y:S02]  /*1f20*/  WARPGROUP.DEPBAR.LE gsb0, 0x0 ;  /* 0x00008000000079c5 */ /* 0x000fe40000010000 */
[----:B------:R1:W2:Y:S04]  /*1f30*/  LDS R160, [R9+0xa00] ;  /* 0x000a000009a07984 */ /* 0x0002a80000000800 */
[----:B------:R1:W3:Y:S04]  /*1f40*/  LDS R161, [R9+0x1200] ;  /* 0x0012000009a17984 */ /* 0x0002e80000000800 */
[----:B------:R1:W4:Y:S04]  /*1f50*/  LDS R162, [R11+0xa00] ;  /* 0x000a00000ba27984 */ /* 0x0003280000000800 */
[----:B------:R1:W0:Y:S01]  /*1f60*/  LDS R163, [R11+0x1200] ;  /* 0x001200000ba37984 */ /* 0x0002220000000800 */
[----:B------:R-:W-:Y:S05]  /*1f70*/  @!P0 BRA `(.L_x_28) ;  /* 0x0000000000048947 */ /* 0x000fea0003800000 */
[----:B------:R-:W-:Y:S01]  /*1f80*/  BPT.TRAP 0x1 ;  /* 0x000000040000795c */ /* 0x000fe20000300000 */
.L_x_28:
[----:B------:R-:W-:Y:S01]  /*1f90*/  ULEA UR6, UR5, UR7, 0x3 ;  /* 0x0000000705067291 */ /* 0x000fe2000f8e183f */
[----:B------:R-:W-:-:S03]  /*1fa0*/  ISETP.GT.U32.AND P2, PT, R19, 0x1, PT ;  /* 0x000000011300780c */ /* 0x000fc60003f44070 */
[----:B------:R-:W-:-:S04]  /*1fb0*/  UIADD3 UR6, UR6, 0x10, URZ ;  /* 0x0000001006067890 */ /* 0x000fc8000fffe03f */
[----:B------:R-:W-:-:S09]  /*1fc0*/  UPRMT UR6, URZ, 0x654, UR6 ;  /* 0x000006543f067896 */ /* 0x000fd20008000006 */
[----:B------:R-:W-:Y:S01]  /*1fd0*/  SYNCS.ARRIVE.TRANS64.RED.A1T0 RZ, [UR6], RZ ;  /* 0x000000ffffff79a7 */ /* 0x000fe20008100406 */
[----:B------:R-:W-:Y:S05]  /*1fe0*/  @P2 BRA `(.L_x_29) ;  /* 0x0000000000042947 */ /* 0x000fea0003800000 */
[----:B------:R-:W-:Y:S01]  /*1ff0*/  BPT.TRAP 0x1 ;  /* 0x000000040000795c */ /* 0x000fe20000300000 */
.L_x_29:
[----:B------:R-:W-:Y:S01]  /*2000*/  UIADD3 UR6, UR8, 0x4, URZ ;  /* 0x0000000408067890 */ /* 0x000fe2000fffe03f */
[----:B0-234-:R-:W-:Y:S01]  /*2010*/  WARPGROUP.ARRIVE ;  /* 0x00000000000079c5 */ /* 0x01dfe20000000000 */
[----:B------:R-:W-:Y:S01]  /*2020*/  UMOV UR11, 0x40000040 ;  /* 0x40000040000b7882 */ /* 0x000fe20000000000 */
[----:B------:R-:W-:-:S04]  /*2030*/  UIADD3 UR5, UR5, 0x1, URZ ;  /* 0x0000000105057890 */ /* 0x000fc8000fffe03f */
[----:B------:R-:W-:Y:S01]  /*2040*/  UMOV UR10, UR6 ;  /* 0x00000006000a7c82 */ /* 0x000fe20008000000 */
[----:B------:R-:W-:Y:S02]  /*2050*/  UIADD3 UR6, UR8, 0x6, URZ ;  /* 0x0000000608067890 */ /* 0x000fe4000fffe03f */
[----:B------:R-:W-:Y:S01]  /*2060*/  HGMMA.64x256x8.F32.TF32 R24, R160, gdesc[UR8], R24, gsb0 ;  /* 0x07e00008a0187df0 */ /* 0x000fe20008002818 */
[----:B------:R-:W-:Y:S01]  /*2070*/  UMOV UR11, 0x40000040 ;  /* 0x40000040000b7882 */ /* 0x000fe20000000000 */
[----:B------:R-:W-:-:S03]  /*2080*/  UISETP.NE.AND UP0, UPT, UR5, 0x2, UPT ;  /* 0x000000020500788c */ /* 0x000fc6000bf05270 */
[----:B------:R-:W-:Y:S01]  /*2090*/  UMOV UR10, UR6 ;  /* 0x00000006000a7c82 */ /* 0x000fe20008000000 */
[----:B------:R-:W-:Y:S02]  /*20a0*/  UIADD3 UR6, UR8, 0x800, URZ ;  /* 0x0000080008067890 */ /* 0x000fe4000fffe03f */
[----:B------:R-:W-:Y:S01]  /*20b0*/  USEL UR5, UR5, URZ, UP0 ;  /* 0x0000003f05057287 */ /* 0x000fe20008000000 */
[----:B------:R-:W-:Y:S02]  /*20c0*/  WARPGROUP.DEPBAR.LE gsb0, 0x0 ;  /* 0x00008000000079c5 */ /* 0x000fe40000010000 */
[----:B------:R-:W-:Y:S04]  /*20d0*/  LDS R160, [R9+0xb00] ;  /* 0x000b000009a07984 */ /* 0x000fe80000000800 */
[----:B------:R-:W-:Y:S04]  /*20e0*/  LDS R161, [R9+0x1300] ;  /* 0x0013000009a17984 */ /* 0x000fe80000000800 */
[----:B------:R-:W-:Y:S04]  /*20f0*/  LDS R162, [R11+0xb00] ;  /* 0x000b00000ba27984 */ /* 0x000fe80000000800 */
[----:B------:R-:W0:Y:S02]  /*2100*/  LDS R163, [R11+0x1300] ;  /* 0x001300000ba37984 */ /* 0x000e240000000800 */
[----:B0-----:R-:W-:-:S06]  /*2110*/  WARPGROUP.ARRIVE ;  /* 0x00000000000079c5 */ /* 0x001fcc0000000000 */
        /* <DEDUP_REMOVED lines=8> */
[----:B------:R-:W0:Y:S02]  /*21a0*/  LDS R163, [R11+0x1400] ;  /* 0x001400000ba37984 */ /* 0x000e240000000800 */
[----:B0-----:R-:W-:-:S08]  /*21b0*/  WARPGROUP.ARRIVE ;  /* 0x00000000000079c5 */ /* 0x001fd00000000000 */
        /* <DEDUP_REMOVED lines=13> */
[----:B------:R-:W-:Y:S02]  /*2290*/  WARPGROUP.DEPBAR.LE gsb0, 0x0 ;  /* 0x00008000000079c5 */ /* 0x000fe40000010000 */
[----:B------:R-:W-:Y:S04]  /*22a0*/  LDS R160, [R9+0xe00] ;  /* 0x000e000009a07984 */ /* 0x000fe80000000800 */
[----:B------:R-:W-:Y:S04]  /*22b0*/  LDS R161, [R9+0x1600] ;  /* 0x0016000009a17984 */ /* 0x000fe80000000800 */
[----:B------:R-:W-:Y:S04]  /*22c0*/  LDS R162, [R11+0xe00] ;  /* 0x000e00000ba27984 */ /* 0x000fe80000000800 */
[----:B------:R-:W0:Y:S02]  /*22d0*/  LDS R163, [R11+0x1600] ;  /* 0x001600000ba37984 */ /* 0x000e240000000800 */
[----:B0-----:R-:W-:-:S09]  /*22e0*/  WARPGROUP.ARRIVE ;  /* 0x00000000000079c5 */ /* 0x001fd20000000000 */
        /* <DEDUP_REMOVED lines=8> */
.L_x_30:
[----:B------:R-:W-:Y:S01]  /*2370*/  IMAD.SHL.U32 R12, R3, 0x2000, RZ ;  /* 0x00002000030c7824 */ /* 0x000fe200078e00ff */
[----:B------:R-:W-:Y:S04]  /*2380*/  BSSY B0, `(.L_x_31) ;  /* 0x0000007000007945 */ /* 0x000fe80003800000 */
[----:B01----:R-:W-:-:S04]  /*2390*/  LOP3.LUT R9, R12, R5, RZ, 0xfc, !PT ;  /* 0x000000050c097212 */ /* 0x003fc800078efcff */
[----:B------:R-:W-:-:S05]  /*23a0*/  LEA R9, R9, UR7, 0x2 ;  /* 0x0000000709097c11 */ /* 0x000fca000f8e10ff */
[----:B------:R-:W-:Y:S01]  /*23b0*/  IMAD.IADD R11, R10, 0x1, R9 ;  /* 0x000000010a0b7824 */ /* 0x000fe200078e0209 */
[----:B------:R-:W-:Y:S06]  /*23c0*/  @P1 BRA `(.L_x_32) ;  /* 0x0000000000081947 */ /* 0x000fec0003800000 */
[----:B------:R-:W0:Y:S02]  /*23d0*/  SYNCS.PHASECHK.TRANS64.TRYWAIT P1, [R13+URZ], R14 ;  /* 0x0000000e0d0075a7 */ /* 0x000e24000802017f */
[----:B0-----:R-:W-:Y:S05]  /*23e0*/  @!P1 BRA `(.L_x_33) ;  /* 0x00000090009c9947 */ /* 0x001fea0003800000 */
.L_x_32:
[----:B------:R-:W-:Y:S05]  /*23f0*/  BSYNC B0 ;  /* 0x0000000000007941 */ /* 0x000fea0003800000 */
.L_x_31:
[----:B------:R1:W0:Y:S01]  /*2400*/  LDS R164, [R9+0x800] ;  /* 0x0008000009a47984 */ /* 0x0002220000000800 */
[----:B------:R-:W-:Y:S05]  /*2410*/  WARPSYNC.ALL ;  /* 0x0000000000007948 */ /* 0x000fea0003800000 */
[----:B------:R1:W0:Y:S04]  /*2420*/  LDS R165, [R9+0x1000] ;  /* 0x0010000009a57984 */ /* 0x0002280000000800 */
[----:B------:R1:W0:Y:S04]  /*2430*/  LDS R166, [R11+0x800] ;  /* 0x000800000ba67984 */ /* 0x0002280000000800 */
[----:B------:R1:W0:Y:S01]  /*2440*/  LDS R167, [R11+0x1000] ;  /* 0x001000000ba77984 */ /* 0x0002220000000800 */
[----:B------:R-:W-:Y:S01]  /*2450*/  UIADD3 UR6, UR8, 0x806, URZ ;  /* 0x0000080608067890 */ /* 0x000fe2000fffe03f */
[----:B--234-:R-:W-:Y:S01]  /*2460*/  WARPGROUP.ARRIVE ;  /* 0x00000000000079c5 */ /* 0x01cfe20000000000 */
[----:B------:R-:W-:Y:S01]  /*2470*/  UMOV UR11, 0x40000040 ;  /* 0x40000040000b7882 */ /* 0x000fe20000000000 */
[C---:B------:R-:W-:Y:S01]  /*2480*/  ISETP.GT.AND P1, PT, R4.reuse, 0x2, PT ;  /* 0x000000020400780c */ /* 0x040fe20003f24270 */
[----:B------:R-:W-:Y:S01]  /*2490*/  VIADD R4, R4, 0xffffffff ;  /* 0xffffffff04047836 */ /* 0x000fe20000000000 */
[----:B------:R-:W-:-:S02]  /*24a0*/  R2UR UR9, R3 ;  /* 0x00000000030972ca */ /* 0x000fc400000e0000 */
[----:B------:R-:W-:-:S11]  /*24b0*/  UMOV UR10, UR6 ;  /* 0x00000006000a7c82 */ /* 0x000fd60008000000 */
[----:B------:R-:W-:Y:S03]  /*24c0*/  HGMMA.64x256x8.F32.TF32 R24, R160, gdesc[UR8], R24, gsb0 ;  /* 0x07e00008a0187df0 */ /* 0x000fe60008002818 */
[----:B------:R-:W-:Y:S02]  /*24d0*/  WARPGROUP.DEPBAR.LE gsb0, 0x0 ;  /* 0x00008000000079c5 */ /* 0x000fe40000010000 */
[----:B-1----:R-:W-:Y:S05]  /*24e0*/  @P1 BRA `(.L_x_34) ;  /* 0xfffffff400e41947 */ /* 0x002fea000383ffff */
.L_x_26:
[----:B------:R-:W-:Y:S01]  /*24f0*/  IMAD.MOV.U32 R5, RZ, RZ, 0x40000040 ;  /* 0x40000040ff057424 */ /* 0x000fe200078e00ff */
[----:B0-----:R-:W-:Y:S01]  /*2500*/  LEA R4, R3, UR4, 0xc ;  /* 0x0000000403047c11 */ /* 0x001fe2000f8e60ff */
[----:B-1234-:R-:W-:Y:S01]  /*2510*/  WARPGROUP.ARRIVE ;  /* 0x00000000000079c5 */ /* 0x01efe20000000000 */
[----:B------:R-:W-:Y:S01]  /*2520*/  IMAD.SHL.U32 R3, R18, 0x8, RZ ;  /* 0x0000000812037824 */ /* 0x000fe200078e00ff */
[----:B------:R-:W-:Y:S01]  /*2530*/  LOP3.LUT R6, R6, R8, R7, 0xfe, !PT ;  /* 0x0000000806067212 */ /* 0x000fe200078efe07 */
[----:B------:R-:W-:Y:S01]  /*2540*/  IMAD.MOV.U32 R7, RZ, RZ, 0x40000040 ;  /* 0x40000040ff077424 */ /* 0x000fe200078e00ff */
[----:B------:R-:W-:Y:S02]  /*2550*/  R2UR UR10, R4 ;  /* 0x00000000040a72ca */ /* 0x000fe400000e0000 */
[----:B------:R-:W-:Y:S02]  /*2560*/  R2UR UR11, R5 ;  /* 0x00000000050b72ca */ /* 0x000fe400000e0000 */
[----:B------:R-:W-:Y:S01]  /*2570*/  LOP3.LUT R3, R6, 0x18, R3, 0xf8, !PT ;  /* 0x0000001806037812 */ /* 0x000fe200078ef803 */
[----:B------:R-:W-:-:S04]  /*2580*/  VIADD R6, R4, 0x2 ;  /* 0x0000000204067836 */ /* 0x000fc80000000000 */
[----:B------:R-:W-:-:S05]  /*2590*/  IMAD.IADD R12, R3, 0x1, R12 ;  /* 0x00000001030c7824 */ /* 0x000fca00078e020c */
[----:B------:R-:W-:Y:S01]  /*25a0*/  LEA R3, R12, UR7, 0x2 ;  /* 0x000000070c037c11 */ /* 0x000fe2000f8e10ff */
[----:B------:R-:W-:Y:S01]  /*25b0*/  HGMMA.64x256x8.F32.TF32 R24, R164, gdesc[UR8], R24, gsb0 ;  /* 0x07e00008a4187df0 */ /* 0x000fe20008002818 */
[----:B------:R-:W-:Y:S02]  /*25c0*/  R2UR UR10, R6 ;  /* 0x00000000060a72ca */ /* 0x000fe400000e0000 */
[----:B------:R-:W-:Y:S01]  /*25d0*/  R2UR UR11, R7 ;  /* 0x00000000070b72ca */ /* 0x000fe200000e0000 */
[----:B------:R-:W-:Y:S01]  /*25e0*/  IMAD.IADD R10, R10, 0x1, R3 ;  /* 0x000000010a0a7824 */ /* 0x000fe200078e0203 */
[----:B------:R-:W-:Y:S02]  /*25f0*/  WARPGROUP.DEPBAR.LE gsb0, 0x0 ;  /* 0x00008000000079c5 */ /* 0x000fe40000010000 */
[----:B------:R-:W-:Y:S04]  /*2600*/  LDS R160, [R3+0x900] ;  /* 0x0009000003a07984 */ /* 0x000fe80000000800 */
[----:B------:R-:W-:Y:S04]  /*2610*/  LDS R161, [R3+0x1100] ;  /* 0x0011000003a17984 */ /* 0x000fe80000000800 */
[----:B------:R-:W-:Y:S04]  /*2620*/  LDS R162, [R10+0x900] ;  /* 0x000900000aa27984 */ /* 0x000fe80000000800 */
[----:B------:R-:W0:Y:S02]  /*2630*/  LDS R163, [R10+0x1100] ;  /* 0x001100000aa37984 */ /* 0x000e240000000800 */
[----:B0-----:R-:W-:-:S07]  /*2640*/  WARPGROUP.ARRIVE ;  /* 0x00000000000079c5 */ /* 0x001fce0000000000 */
[----:B------:R-:W-:Y:S03]  /*2650*/  HGMMA.64x256x8.F32.TF32 R24, R160, gdesc[UR8], R24, gsb0 ;  /* 0x07e00008a0187df0 */ /* 0x000fe60008002818 */
[----:B------:R-:W-:Y:S02]  /*2660*/  WARPGROUP.DEPBAR.LE gsb0, 0x0 ;  /* 0x00008000000079c5 */ /* 0x000fe40000010000 */
[----:B------:R0:W1:Y:S04]  /*2670*/  LDS R160, [R3+0xa00] ;  /* 0x000a000003a07984 */ /* 0x0000680000000800 */
[----:B------:R0:W2:Y:S04]  /*2680*/  LDS R161, [R3+0x1200] ;  /* 0x0012000003a17984 */ /* 0x0000a80000000800 */
[----:B------:R0:W3:Y:S04]  /*2690*/  LDS R162, [R10+0xa00] ;  /* 0x000a00000aa27984 */ /* 0x0000e80000000800 */
[----:B------:R0:W4:Y:S01]  /*26a0*/  LDS R163, [R10+0x1200] ;  /* 0x001200000aa37984 */ /* 0x0001220000000800 */
[----:B------:R-:W-:Y:S05]  /*26b0*/  @!P0 BRA `(.L_x_35) ;  /* 0x0000000000048947 */ /* 0x000fea0003800000 */
[----:B------:R-:W-:Y:S01]  /*26c0*/  BPT.TRAP 0x1 ;  /* 0x000000040000795c */ /* 0x000fe20000300000 */
.L_x_35:
[----:B------:R-:W-:Y:S01]  /*26d0*/  ULEA UR4, UR5, UR7, 0x3 ;  /* 0x0000000705047291 */ /* 0x000fe2000f8e183f */
[----:B------:R-:W-:-:S03]  /*26e0*/  ISETP.GT.U32.AND P1, PT, R19, 0x1, PT ;  /* 0x000000011300780c */ /* 0x000fc60003f24070 */
[----:B------:R-:W-:-:S04]  /*26f0*/  UIADD3 UR4, UR4, 0x10, URZ ;  /* 0x0000001004047890 */ /* 0x000fc8000fffe03f */
[----:B------:R-:W-:-:S09]  /*2700*/  UPRMT UR4, URZ, 0x654, UR4 ;  /* 0x000006543f047896 */ /* 0x000fd20008000004 */
[----:B------:R-:W-:Y:S01]  /*2710*/  SYNCS.ARRIVE.TRANS64.RED.A1T0 RZ, [UR4], RZ ;  /* 0x000000ffffff79a7 */ /* 0x000fe20008100404 */
[----:B------:R-:W-:Y:S05]  /*2720*/  @P1 BRA `(.L_x_36) ;  /* 0x0000000000041947 */ /* 0x000fea0003800000 */
[----:B------:R-:W-:Y:S01]  /*2730*/  BPT.TRAP 0x1 ;  /* 0x000000040000795c */ /* 0x000fe20000300000 */
.L_x_36:
[----:B------:R-:W-:Y:S01]  /*2740*/  VIADD R6, R4, 0x4 ;  /* 0x0000000404067836 */ /* 0x000fe20000000000 */
[----:B-1234-:R-:W-:Y:S01]  /*2750*/  WARPGROUP.ARRIVE ;  /* 0x00000000000079c5 */ /* 0x01efe20000000000 */
[----:B------:R-:W-:Y:S02]  /*2760*/  IMAD.MOV.U32 R7, RZ, RZ, 0x40000040 ;  /* 0x40000040ff077424 */ /* 0x000fe400078e00ff */
[----:B------:R-:W-:Y:S01]  /*2770*/  IMAD.MOV.U32 R5, RZ, RZ, 0x40000040 ;  /* 0x40000040ff057424 */ /* 0x000fe200078e00ff */
[----:B------:R-:W-:Y:S01]  /*2780*/  R2UR UR6, R6 ;  /* 0x00000000060672ca */ /* 0x000fe200000e0000 */
[----:B------:R-:W-:Y:S01]  /*2790*/  VIADD R6, R4, 0x6 ;  /* 0x0000000604067836 */ /* 0x000fe20000000000 */
[----:B------:R-:W-:Y:S01]  /*27a0*/  R2UR UR7, R7 ;  /* 0x00000000070772ca */ /* 0x000fe200000e0000 */
[----:B------:R-:W-:-:S12]  /*27b0*/  IMAD.MOV.U32 R7, RZ, RZ, 0x40000040 ;  /* 0x40000040ff077424 */ /* 0x000fd800078e00ff */
[----:B------:R-:W-:Y:S01]  /*27c0*/  HGMMA.64x256x8.F32.TF32 R24, R160, gdesc[UR4], R24, gsb0 ;  /* 0x07e00004a0187df0 */ /* 0x000fe20008002818 */
[----:B------:R-:W-:Y:S01]  /*27d0*/  R2UR UR6, R6 ;  /* 0x00000000060672ca */ /* 0x000fe200000e0000 */
[----:B------:R-:W-:Y:S01]  /*27e0*/  VIADD R6, R4, 0x800 ;  /* 0x0000080004067836 */ /* 0x000fe20000000000 */
[----:B------:R-:W-:Y:S01]  /*27f0*/  R2UR UR7, R7 ;  /* 0x00000000070772ca */ /* 0x000fe200000e0000 */
[----:B------:R-:W-:Y:S01]  /*2800*/  IMAD.MOV.U32 R7, RZ, RZ, 0x40000040 ;  /* 0x40000040ff077424 */ /* 0x000fe200078e00ff */
[----:B------:R-:W-:Y:S02]  /*2810*/  WARPGROUP.DEPBAR.LE gsb0, 0x0 ;  /* 0x00008000000079c5 */ /* 0x000fe40000010000 */
[----:B------:R-:W-:Y:S04]  /*2820*/  LDS R160, [R3+0xb00] ;  /* 0x000b000003a07984 */ /* 0x000fe80000000800 */
[----:B------:R-:W-:Y:S04]  /*2830*/  LDS R161, [R3+0x1300] ;  /* 0x0013000003a17984 */ /* 0x000fe80000000800 */
[----:B------:R-:W-:Y:S04]  /*2840*/  LDS R162, [R10+0xb00] ;  /* 0x000b00000aa27984 */ /* 0x000fe80000000800 */
[----:B------:R-:W1:Y:S02]  /*2850*/  LDS R163, [R10+0x1300] ;  /* 0x001300000aa37984 */ /* 0x000e640000000800 */
[----:B-1----:R-:W-:-:S07]  /*2860*/  WARPGROUP.ARRIVE ;  /* 0x00000000000079c5 */ /* 0x002fce0000000000 */
        /* <DEDUP_REMOVED lines=13> */
[C---:B------:R-:W-:Y:S01]  /*2940*/  VIADD R6, R4.reuse, 0x804 ;  /* 0x0000080404067836 */ /* 0x040fe20000000000 */
[----:B------:R-:W-:Y:S01]  /*2950*/  R2UR UR7, R7 ;  /* 0x00000000070772ca */ /* 0x000fe200000e0000 */
[----:B------:R-:W-:Y:S02]  /*2960*/  IMAD.MOV.U32 R7, RZ, RZ, 0x40000040 ;  /* 0x40000040ff077424 */ /* 0x000fe400078e00ff */
[----:B------:R-:W-:Y:S01]  /*2970*/  VIADD R4, R4, 0x806 ;  /* 0x0000080604047836 */ /* 0x000fe20000000000 */
[----:B------:R-:W-:Y:S02]  /*2980*/  WARPGROUP.DEPBAR.LE gsb0, 0x0 ;  /* 0x00008000000079c5 */ /* 0x000fe40000010000 */
[----:B------:R-:W-:Y:S04]  /*2990*/  LDS R160, [R3+0xd00] ;  /* 0x000d000003a07984 */ /* 0x000fe80000000800 */
[----:B------:R-:W-:Y:S04]  /*29a0*/  LDS R161, [R3+0x1500] ;  /* 0x0015000003a17984 */ /* 0x000fe80000000800 */
[----:B------:R-:W-:Y:S04]  /*29b0*/  LDS R162, [R10+0xd00] ;  /* 0x000d00000aa27984 */ /* 0x000fe80000000800 */
[----:B------:R-:W1:Y:S02]  /*29c0*/  LDS R163, [R10+0x1500] ;  /* 0x001500000aa37984 */ /* 0x000e640000000800 */
[----:B-1----:R-:W-:-:S06]  /*29d0*/  WARPGROUP.ARRIVE ;  /* 0x00000000000079c5 */ /* 0x002fcc0000000000 */
[----:B------:R-:W-:Y:S01]  /*29e0*/  HGMMA.64x256x8.F32.TF32 R24, R160, gdesc[UR4], R24, gsb0 ;  /* 0x07e00004a0187df0 */ /* 0x000fe20008002818 */
[----:B------:R-:W-:Y:S02]  /*29f0*/  R2UR UR6, R6 ;  /* 0x00000000060672ca */ /* 0x000fe400000e0000 */
[----:B------:R-:W-:Y:S01]  /*2a00*/  R2UR UR7, R7 ;  /* 0x00000000070772ca */ /* 0x000fe200000e0000 */
[----:B------:R-:W-:Y:S02]  /*2a10*/  WARPGROUP.DEPBAR.LE gsb0, 0x0 ;  /* 0x00008000000079c5 */ /* 0x000fe40000010000 */
[----:B------:R-:W-:Y:S04]  /*2a20*/  LDS R160, [R3+0xe00] ;  /* 0x000e000003a07984 */ /* 0x000fe80000000800 */
[----:B------:R-:W-:Y:S04]  /*2a30*/  LDS R161, [R3+0x1600] ;  /* 0x0016000003a17984 */ /* 0x000fe80000000800 */
[----:B------:R-:W-:Y:S04]  /*2a40*/  LDS R162, [R10+0xe00] ;  /* 0x000e00000aa27984 */ /* 0x000fe80000000800 */
[----:B------:R-:W1:Y:S02]  /*2a50*/  LDS R163, [R10+0x1600] ;  /* 0x001600000aa37984 */ /* 0x000e640000000800 */
[----:B-1----:R-:W-:-:S08]  /*2a60*/  WARPGROUP.ARRIVE ;  /* 0x00000000000079c5 */ /* 0x002fd00000000000 */
        /* <DEDUP_REMOVED lines=9> */
[----:B------:R-:W-:Y:S03]  /*2b00*/  HGMMA.64x256x8.F32.TF32 R24, R160, gdesc[UR4], R24, gsb0 ;  /* 0x07e00004a0187df0 */ /* 0x000fe60008002818 */
[----:B------:R-:W-:Y:S02]  /*2b10*/  WARPGROUP.DEPBAR.LE gsb0, 0x0 ;  /* 0x00008000000079c5 */ /* 0x000fe40000010000 */
.L_x_22:
[----:B------:R-:W-:Y:S05]  /*2b20*/  @!P0 BRA `(.L_x_37) ;  /* 0x0000000000048947 */ /* 0x000fea0003800000 */
[----:B------:R-:W-:Y:S01]  /*2b30*/  BPT.TRAP 0x1 ;  /* 0x000000040000795c */ /* 0x000fe20000300000 */
.L_x_37:
[----:B------:R-:W2:Y:S01]  /*2b40*/  S2UR UR6, SR_CgaCtaId ;  /* 0x00000000000679c3 */ /* 0x000ea20000008800 */
[----:B------:R-:W-:Y:S01]  /*2b50*/  UIADD3 UR39, UR40, UR39, URZ ;  /* 0x0000002728277290 */ /* 0x000fe2000fffe03f */
[----:B------:R-:W-:Y:S01]  /*2b60*/  ISETP.GT.U32.AND P0, PT, R19, 0x1, PT ;  /* 0x000000011300780c */ /* 0x000fe20003f04070 */
[----:B------:R-:W-:Y:S02]  /*2b70*/  UMOV UR5, 0x400 ;  /* 0x0000040000057882 */ /* 0x000fe40000000000 */
[----:B------:R-:W-:-:S04]  /*2b80*/  ULEA UR4, UR39, 0x8, 0x3 ;  /* 0x0000000827047891 */ /* 0x000fc8000f8e183f */
[----:B------:R-:W-:Y:S02]  /*2b90*/  ULOP3.LUT UR4, UR4, 0x8, URZ, 0xc0, !UPT ;  /* 0x0000000804047892 */ /* 0x000fe4000f8ec03f */
[----:B--2---:R-:W-:-:S04]  /*2ba0*/  ULEA UR5, UR6, UR5, 0x18 ;  /* 0x0000000506057291 */ /* 0x004fc8000f8ec03f */
[----:B------:R-:W-:-:S04]  /*2bb0*/  UIADD3 UR4, UR5, 0x10, UR4 ;  /* 0x0000001005047890 */ /* 0x000fc8000fffe004 */
[----:B------:R-:W-:-:S09]  /*2bc0*/  UPRMT UR4, URZ, 0x654, UR4 ;  /* 0x000006543f047896 */ /* 0x000fd20008000004 */
[----:B------:R-:W-:Y:S01]  /*2bd0*/  SYNCS.ARRIVE.TRANS64.RED.A1T0 RZ, [UR4], RZ ;  /* 0x000000ffffff79a7 */ /* 0x000fe20008100404 */
[----:B------:R-:W-:Y:S05]  /*2be0*/  @P0 BRA `(.L_x_38) ;  /* 0x0000000000040947 */ /* 0x000fea0003800000 */
[----:B------:R-:W-:Y:S01]  /*2bf0*/  BPT.TRAP 0x1 ;  /* 0x000000040000795c */ /* 0x000fe20000300000 */
.L_x_38:
[----:B------:R-:W2:Y:S01]  /*2c00*/  LDC R7, c[0x0][0x288] ;  /* 0x0000a200ff077b82 */ /* 0x000ea20000000800 */
[----:B0-----:R-:W-:Y:S01]  /*2c10*/  LOP3.LUT R4, R18, 0x60, RZ, 0xc0, !PT ;  /* 0x0000006012047812 */ /* 0x001fe200078ec0ff */
[----:B------:R-:W-:Y:S01]  /*2c20*/  USHF.R.U32.HI UR4, URZ, 0x1, UR39 ;  /* 0x000000013f047899 */ /* 0x000fe20008011627 */
[----:B------:R-:W-:Y:S01]  /*2c30*/  LOP3.LUT R3, R0, 0x7, RZ, 0xc0, !PT ;  /* 0x0000000700037812 */ /* 0x000fe200078ec0ff */
[----:B------:R-:W-:Y:S01]  /*2c40*/  ULDC UR8, c[0x0][0x284] ;  /* 0x0000a10000087ab9 */ /* 0x000fe20000000800 */
[----:B------:R-:W-:Y:S01]  /*2c50*/  SHF.R.U32.HI R10, RZ, 0x1, R4 ;  /* 0x00000001ff0a7819 */ /* 0x000fe20000011604 */
[----:B------:R-:W-:Y:S01]  /*2c60*/  IMAD.SHL.U32 R4, R18, 0x2, RZ ;  /* 0x0000000212047824 */ /* 0x000fe200078e00ff */
[----:B------:R-:W-:Y:S01]  /*2c70*/  LOP3.LUT R0, R155, 0x1, RZ, 0xc0, !PT ;  /* 0x000000019b007812 */ /* 0x000fe200078ec0ff */
[----:B------:R-:W-:Y:S01]  /*2c80*/  ULOP3.LUT UR4, UR4, 0x1, URZ, 0xc0, !UPT ;  /* 0x0000000104047892 */ /* 0x000fe2000f8ec03f */
[----:B------:R-:W-:Y:S01]  /*2c90*/  IADD3 R5, RZ, -R10, -R3 ;  /* 0x8000000aff057210 */ /* 0x000fe20007ffe803 */
[----:B------:R-:W-:Y:S01]  /*2ca0*/  UISETP.GT.U32.AND UP1, UPT, UR39, 0x1, UPT ;  /* 0x000000012700788c */ /* 0x000fe2000bf24070 */
[----:B------:R-:W-:Y:S01]  /*2cb0*/  LOP3.LUT R9, R4, 0x6, RZ, 0xc0, !PT ;  /* 0x0000000604097812 */ /* 0x000fe200078ec0ff */
[C---:B------:R-:W-:Y:S01]  /*2cc0*/  IMAD.SHL.U32 R6, R0.reuse, 0x40, RZ ;  /* 0x0000004000067824 */ /* 0x040fe200078e00ff */
[----:B------:R-:W-:Y:S01]  /*2cd0*/  UISETP.NE.U32.AND UP0, UPT, UR4, 0x1, UPT ;  /* 0x000000010400788c */ /* 0x000fe2000bf05070 */
[----:B------:R-:W-:Y:S01]  /*2ce0*/  IMAD R11, R0, -0x40, R5 ;  /* 0xffffffc0000b7824 */ /* 0x000fe200078e0205 */
[----:B------:R-:W-:Y:S01]  /*2cf0*/  LOP3.LUT R0, R18, 0x3, RZ, 0xc0, !PT ;  /* 0x0000000312007812 */ /* 0x000fe200078ec0ff */
[----:B------:R-:W-:Y:S01]  /*2d00*/  ULDC.64 UR6, c[0x0][0x5d0] ;  /* 0x0001740000067ab9 */ /* 0x000fe20000000a00 */
[----:B------:R-:W-:Y:S01]  /*2d10*/  PRMT R8, R9, 0x6540, R152 ;  /* 0x0000654009087816 */ /* 0x000fe20000000098 */
[----:B------:R-:W-:Y:S01]  /*2d20*/  IMAD.SHL.U32 R152, R152, 0x100, RZ ;  /* 0x0000010098987824 */ /* 0x000fe200078e00ff */
[----:B------:R-:W-:Y:S01]  /*2d30*/  SHF.R.S32.HI R21, RZ, 0x1f, R153 ;  /* 0x0000001fff157819 */ /* 0x000fe20000011499 */
[----:B------:R-:W-:Y:S01]  /*2d40*/  UISETP.LT.U32.AND UP1, UPT, UR40, 0x2, UP1 ;  /* 0x000000022800788c */ /* 0x000fe20008f21070 */
[----:B------:R-:W-:Y:S01]  /*2d50*/  SHF.R.S32.HI R9, RZ, 0x1f, R8 ;  /* 0x0000001fff097819 */ /* 0x000fe20000011408 */
[----:B------:R-:W-:Y:S01]  /*2d60*/  UISETP.GT.U32.AND UP0, UPT, UR40, 0x1, !UP0 ;  /* 0x000000012800788c */ /* 0x000fe2000c704070 */
[----:B------:R-:W-:Y:S01]  /*2d70*/  LOP3.LUT R3, R6, 0x40, R3, 0xe2, !PT ;  /* 0x0000004006037812 */ /* 0x000fe200078ee203 */
[----:B--2---:R-:W-:Y:S01]  /*2d80*/  IMAD R13, R0, -0x2, R7 ;  /* 0xfffffffe000d7824 */ /* 0x004fe200078e0207 */
[----:B------:R-:W-:Y:S01]  /*2d90*/  ISETP.GE.AND P0, PT, R152, R7, PT ;  /* 0x000000079800720c */ /* 0x000fe20003f06270 */
[C---:B------:R-:W-:Y:S01]  /*2da0*/  IMAD.SHL.U32 R0, R154.reuse, 0x80, RZ ;  /* 0x000000809a007824 */ /* 0x040fe200078e00ff */
[----:B------:R-:W-:Y:S01]  /*2db0*/  USEL UR5, URZ, 0x1, !UP1 ;  /* 0x000000013f057887 */ /* 0x000fe2000c800000 */
[----:B------:R-:W-:Y:S01]  /*2dc0*/  IMAD R4, R21, UR6, RZ ;  /* 0x0000000615047c24 */ /* 0x000fe2000f8e02ff */
[----:B------:R-:W-:Y:S01]  /*2dd0*/  USEL UR4, URZ, 0x1, !UP0 ;  /* 0x000000013f047887 */ /* 0x000fe2000c000000 */
[----:B------:R-:W-:Y:S01]  /*2de0*/  IMAD.WIDE R6, R154, 0x80, RZ ;  /* 0x000000809a067825 */ /* 0x000fe200078e02ff */
[C---:B------:R-:W-:Y:S01]  /*2df0*/  ISETP.GE.OR P0, PT, R0.reuse, UR8, P0 ;  /* 0x0000000800007c0c */ /* 0x040fe20008706670 */
[----:B------:R-:W-:Y:S01]  /*2e00*/  ULOP3.LUT UR39, UR39, 0x1, URZ, 0xc0, !UPT ;  /* 0x0000000127277892 */ /* 0x000fe2000f8ec03f */
[----:B------:R-:W-:Y:S01]  /*2e10*/  IADD3 R0, -R0, UR8, R11 ;  /* 0x0000000800007c10 */ /* 0x000fe2000fffe10b */
[C---:B------:R-:W-:Y:S01]  /*2e20*/  IMAD R15, R153.reuse, UR7, R4 ;  /* 0x00000007990f7c24 */ /* 0x040fe2000f8e0204 */
[----:B------:R-:W-:Y:S01]  /*2e30*/  ULOP3.LUT UR38, UR4, UR38, UR5, 0x96, !UPT ;  /* 0x0000002604267292 */ /* 0x000fe2000f8e9605 */
[----:B------:R-:W-:Y:S01]  /*2e40*/  IMAD.WIDE.U32 R4, R153, UR6, R8 ;  /* 0x0000000699047c25 */ /* 0x000fe2000f8e0008 */
[----:B------:R-:W-:-:S03]  /*2e50*/  LOP3.LUT R159, R6, R3, R10, 0xfe, !PT ;  /* 0x00000003069f7212 */ /* 0x000fc600078efe0a */
[----:B------:R-:W-:Y:S02]  /*2e60*/  IMAD.IADD R5, R5, 0x1, R15 ;  /* 0x0000000105057824 */ /* 0x000fe400078e020f */
[----:B------:R-:W-:Y:S02]  /*2e70*/  IMAD.IADD R3, R13, 0x1, -R152 ;  /* 0x000000010d037824 */ /* 0x000fe400078e0a98 */
[----:B------:R-:W-:Y:S01]  /*2e80*/  IMAD.MOV.U32 R154, RZ, RZ, -0x1 ;  /* 0xffffffffff9a7424 */ /* 0x000fe200078e00ff */
[----:B------:R-:W-:Y:S06]  /*2e90*/  @P0 BRA `(.L_x_39) ;  /* 0x0000006000d40947 */ /* 0x000fec0003800000 */
[----:B------:R-:W0:Y:S01]  /*2ea0*/  LDC.64 R10, c[0x0][0x5c8] ;  /* 0x00017200ff0a7b82 */ /* 0x000e220000000a00 */
[----:B-1---5:R-:W-:Y:S01]  /*2eb0*/  FSETP.NEU.AND P1, PT, R156, RZ, PT ;  /* 0x000000ff9c00720b */ /* 0x022fe20003f2d000 */
[----:B------:R-:W-:Y:S01]  /*2ec0*/  BSSY B0, `(.L_x_39) ;  /* 0x0000632000007945 */ /* 0x000fe20003800000 */
[----:B------:R-:W-:-:S04]  /*2ed0*/  ISETP.GT.AND P0, PT, R3, RZ, PT ;  /* 0x000000ff0300720c */ /* 0x000fc80003f04270 */
[----:B------:R-:W-:Y:S01]  /*2ee0*/  ISETP.GT.AND P4, PT, R0, RZ, P0 ;  /* 0x000000ff0000720c */ /* 0x000fe20000784270 */
[-C--:B0-----:R-:W-:Y:S02]  /*2ef0*/  IMAD R12, R7, R10.reuse, RZ ;  /* 0x0000000a070c7224 */ /* 0x081fe400078e02ff */
[----:B------:R-:W-:-:S04]  /*2f00*/  IMAD.WIDE.U32 R162, R159, R10, R4 ;  /* 0x0000000a9fa27225 */ /* 0x000fc800078e0004 */
[----:B------:R-:W-:-:S04]  /*2f10*/  IMAD R5, R159, R11, R12 ;  /* 0x0000000b9f057224 */ /* 0x000fc800078e020c */
[----:B------:R-:W-:Y:S01]  /*2f20*/  IMAD.IADD R169, R163, 0x1, R5 ;  /* 0x00000001a3a97824 */ /* 0x000fe200078e0205 */
[----:B------:R-:W-:Y:S06]  /*2f30*/  @!P1 BRA `(.L_x_40) ;  /* 0x0000004400909947 */ /* 0x000fec0003800000 */
[----:B------:R-:W0:Y:S01]  /*2f40*/  LDC.64 R14, c[0x0][0x5b8] ;  /* 0x00016e00ff0e7b82 */ /* 0x000e220000000a00 */
[----:B------:R-:W-:-:S07]  /*2f50*/  ULDC.64 UR4, c[0x0][0x5c0] ;  /* 0x0001700000047ab9 */ /* 0x000fce0000000a00 */
[----:B------:R-:W1:Y:S08]  /*2f60*/  LDC.64 R166, c[0x0][0x5b0] ;  /* 0x00016c00ffa67b82 */ /* 0x000e700000000a00 */
[----:B------:R-:W2:Y:S01]  /*2f70*/  LDC.64 R12, c[0x0][0x5a8] ;  /* 0x00016a00ff0c7b82 */ /* 0x000ea20000000a00 */
[-C--:B0-----:R-:W-:Y:S02]  /*2f80*/  IMAD R4, R21, R14.reuse, RZ ;  /* 0x0000000e15047224 */ /* 0x081fe400078e02ff */
[----:B------:R-:W-:-:S04]  /*2f90*/  IMAD.WIDE.U32 R20, R153, R14, R8 ;  /* 0x0000000e99147225 */ /* 0x000fc800078e0008 */
[----:B------:R-:W-:Y:S02]  /*2fa0*/  IMAD R163, R153, R15, R4 ;  /* 0x0000000f99a37224 */ /* 0x000fe400078e0204 */
[----:B-1----:R-:W-:-:S03]  /*2fb0*/  IMAD R6, R7, R166, RZ ;  /* 0x000000a607067224 */ /* 0x002fc600078e02ff */
[----:B------:R-:W-:Y:S01]  /*2fc0*/  IADD3 R21, R21, R163, RZ ;  /* 0x000000a315157210 */ /* 0x000fe20007ffe0ff */
[C---:B------:R-:W-:Y:S02]  /*2fd0*/  IMAD R165, R159.reuse, R167, R6 ;  /* 0x000000a79fa57224 */ /* 0x040fe400078e0206 */
[----:B------:R-:W-:-:S04]  /*2fe0*/  IMAD.WIDE.U32 R4, R159, R166, R20 ;  /* 0x000000a69f047225 */ /* 0x000fc800078e0014 */
[----:B------:R-:W-:Y:S01]  /*2ff0*/  IMAD.IADD R5, R5, 0x1, R165 ;  /* 0x0000000105057824 */ /* 0x000fe200078e02a5 */
[----:B--2---:R-:W-:-:S04]  /*3000*/  LEA R6, P1, R4, R12, 0x2 ;  /* 0x0000000c04067211 */ /* 0x004fc800078210ff */
[----:B------:R-:W-:-:S05]  /*3010*/  LEA.HI.X R7, R4, R13, R5, 0x2, P1 ;  /* 0x0000000d04077211 */ /* 0x000fca00008f1405 */
[----:B------:R0:W2:Y:S01]  /*3020*/  @P4 LDG.E.LTC128B R15, desc[UR36][R6.64] ;  /* 0x00000024060f4981 */ /* 0x0000a2000c1e1920 */
[----:B------:R-:W-:Y:S01]  /*3030*/  IMAD.WIDE.U32 R4, R159, R166, R8 ;  /* 0x000000a69f047225 */ /* 0x000fe200078e0008 */
[----:B------:R-:W-:Y:S01]  /*3040*/  SHF.L.U64.HI R161, R166, 0x3, R167 ;  /* 0x00000003a6a17819 */ /* 0x000fe200000102a7 */
[----:B------:R-:W-:Y:S01]  /*3050*/  BSSY B1, `(.L_x_41) ;  /* 0x0000016000017945 */ /* 0x000fe20003800000 */
[----:B------:R-:W-:Y:S01]  /*3060*/  ISETP.GT.AND P0, PT, R0, 0x8, P0 ;  /* 0x000000080000780c */ /* 0x000fe20000704270 */
[----:B------:R-:W-:Y:S02]  /*3070*/  IMAD.IADD R5, R165, 0x1, R5 ;  /* 0x00000001a5057824 */ /* 0x000fe400078e0205 */
[----:B------:R-:W-:Y:S02]  /*3080*/  IMAD.SHL.U32 R160, R166, 0x8, RZ ;  /* 0x00000008a6a07824 */ /* 0x000fe400078e00ff */
[----:B------:R-:W-:Y:S01]  /*3090*/  IMAD.WIDE.U32 R22, R153, R14, R4 ;  /* 0x0000000e99167225 */ /* 0x000fe200078e0004 */
[----:B------:R-:W-:-:S03]  /*30a0*/  LEA R4, P1, R162, UR4, 0x2 ;  /* 0x00000004a2047c11 */ /* 0x000fc6000f8210ff */
[----:B------:R-:W-:Y:S01]  /*30b0*/  IMAD.WIDE.U32 R160, R159, R166, R160 ;  /* 0x000000a69fa07225 */ /* 0x000fe200078e00a0 */
[----:B------:R-:W-:Y:S02]  /*30c0*/  LEA.HI.X R5, R162, UR5, R169, 0x2, P1 ;  /* 0x00000005a2057c11 */ /* 0x000fe400088f14a9 */
[----:B------:R-:W-:Y:S01]  /*30d0*/  ISETP.GT.AND P1, PT, R3, 0x1, PT ;  /* 0x000000010300780c */ /* 0x000fe20003f24270 */
[----:B0-----:R-:W-:Y:S01]  /*30e0*/  IMAD.IADD R7, R163, 0x1, R23 ;  /* 0x00000001a3077824 */ /* 0x001fe200078e0217 */
[----:B------:R-:W-:Y:S01]  /*30f0*/  LEA R6, P3, R22, R12, 0x2 ;  /* 0x0000000c16067211 */ /* 0x000fe200078610ff */
[----:B------:R-:W-:Y:S01]  /*3100*/  IMAD.IADD R165, R165, 0x1, R161 ;  /* 0x00000001a5a57824 */ /* 0x000fe200078e02a1 */
[----:B------:R-:W-:Y:S02]  /*3110*/  IADD3 R23, P2, R20, R160, RZ ;  /* 0x000000a014177210 */ /* 0x000fe40007f5e0ff */
[----:B------:R-:W-:Y:S02]  /*3120*/  LEA.HI.X R7, R22, R13, R7, 0x2, P3 ;  /* 0x0000000d16077211 */ /* 0x000fe400018f1407 */
[----:B------:R-:W-:Y:S01]  /*3130*/  LEA R20, P3, R23, R12, 0x2 ;  /* 0x0000000c17147211 */ /* 0x000fe200078610ff */
[----:B--2---:R-:W-:-:S04]  /*3140*/  FMUL R159, R15, R156 ;  /* 0x0000009c0f9f7220 */ /* 0x004fc80000400000 */
[----:B------:R-:W-:Y:S01]  /*3150*/  FFMA R159, R24, R157, R159 ;  /* 0x0000009d189f7223 */ /* 0x000fe2000000009f */
[----:B------:R-:W-:-:S04]  /*3160*/  IMAD.X R24, R165, 0x1, R21, P2 ;  /* 0x00000001a5187824 */ /* 0x000fc800010e0615 */
[----:B------:R0:W-:Y:S01]  /*3170*/  @P4 STG.E desc[UR36][R4.64], R159 ;  /* 0x0000009f04004986 */ /* 0x0001e2000c101924 */
[----:B------:R-:W-:-:S13]  /*3180*/  ISETP.GT.AND P4, PT, R0, RZ, P1 ;  /* 0x000000ff0000720c */ /* 0x000fda0000f84270 */
[----:B0-----:R-:W-:Y:S05]  /*3190*/  @!P4 BRA `(.L_x_42) ;  /* 0x000000000004c947 */ /* 0x001fea0003800000 */
[----:B------:R0:W5:Y:S02]  /*31a0*/  LDG.E.LTC128B R15, desc[UR36][R6.64+0x4] ;  /* 0x00000424060f7981 */ /* 0x000164000c1e1920 */
.L_x_42:
[----:B------:R-:W-:Y:S05]  /*31b0*/  BSYNC B1 ;  /* 0x0000000000017941 */ /* 0x000fea0003800000 */
.L_x_41:
[----:B-----5:R-:W-:Y:S01]  /*31c0*/  FMUL R22, R15, R156 ;  /* 0x0000009c0f167220 */ /* 0x020fe20000400000 */
[----:B------:R-:W-:Y:S01]  /*31d0*/  LEA.HI.X R21, R23, R13, R24, 0x2, P3 ;  /* 0x0000000d17157211 */ /* 0x000fe200018f1418 */
[----:B------:R-:W-:Y:S02]  /*31e0*/  IMAD.MOV.U32 R23, RZ, RZ, R15 ;  /* 0x000000ffff177224 */ /* 0x000fe400078e000f */
[----:B------:R-:W-:-:S05]  /*31f0*/  FFMA R25, R25, R157, R22 ;  /* 0x0000009d19197223 */ /* 0x000fca0000000016 */
[----:B------:R1:W-:Y:S04]  /*3200*/  @P4 STG.E desc[UR36][R4.64+0x4], R25 ;  /* 0x0000041904004986 */ /* 0x0003e8000c101924 */
[----:B------:R-:W2:Y:S01]  /*3210*/  @P0 LDG.E.LTC128B R23, desc[UR36][R20.64] ;  /* 0x0000002414170981 */ /* 0x000ea2000c1e1920 */
[----:B------:R-:W-:Y:S01]  /*3220*/  IADD3 R8, P2, R8, R160, RZ ;  /* 0x000000a008087210 */ /* 0x000fe20007f5e0ff */
[----:B------:R-:W-:Y:S01]  /*3230*/  BSSY B1, `(.L_x_43) ;  /* 0x0000010000017945 */ /* 0x000fe20003800000 */
[C---:B------:R-:W-:Y:S02]  /*3240*/  SHF.L.U64.HI R11, R10.reuse, 0x5, R11 ;  /* 0x000000050a0b7819 */ /* 0x040fe4000001020b */
[----:B------:R-:W-:Y:S01]  /*3250*/  LEA R10, P3, R10, R4, 0x5 ;  /* 0x000000040a0a7211 */ /* 0x000fe200078628ff */
[----:B------:R-:W-:Y:S01]  /*3260*/  IMAD.X R9, R9, 0x1, R165, P2 ;  /* 0x0000000109097824 */ /* 0x000fe200010e06a5 */
[----:B------:R-:W-:-:S02]  /*3270*/  ISETP.GT.AND P1, PT, R0, 0x8, P1 ;  /* 0x000000080000780c */ /* 0x000fc40000f24270 */
[----:B------:R-:W-:Y:S01]  /*3280*/  ISETP.GT.AND P2, PT, R3, 0x8, PT ;  /* 0x000000080300780c */ /* 0x000fe20003f44270 */
[----:B------:R-:W-:-:S04]  /*3290*/  IMAD.WIDE.U32 R14, R153, R14, R8 ;  /* 0x0000000e990e7225 */ /* 0x000fc800078e0008 */
[----:B------:R-:W-:Y:S01]  /*32a0*/  IMAD.X R11, R11, 0x1, R5, P3 ;  /* 0x000000010b0b7824 */ /* 0x000fe200018e0605 */
[----:B------:R-:W-:Y:S01]  /*32b0*/  LEA R8, P4, R14, R12, 0x2 ;  /* 0x0000000c0e087211 */ /* 0x000fe200078810ff */
[----:B------:R-:W-:Y:S02]  /*32c0*/  IMAD.IADD R15, R163, 0x1, R15 ;  /* 0x00000001a30f7824 */ /* 0x000fe400078e020f */
[----:B--2---:R-:W-:-:S04]  /*32d0*/  FMUL R9, R23, R156 ;  /* 0x0000009c17097220 */ /* 0x004fc80000400000 */
[----:B------:R-:W-:Y:S01]  /*32e0*/  FFMA R21, R26, R157, R9 ;  /* 0x0000009d1a157223 */ /* 0x000fe20000000009 */
[----:B------:R-:W-:-:S04]  /*32f0*/  LEA.HI.X R9, R14, R13, R15, 0x2, P4 ;  /* 0x0000000d0e097211 */ /* 0x000fc800020f140f */
[----:B------:R1:W-:Y:S01]  /*3300*/  @P0 STG.E desc[UR36][R10.64], R21 ;  /* 0x000000150a000986 */ /* 0x0003e2000c101924 */
[----:B------:R-:W-:Y:S05]  /*3310*/  @!P1 BRA `(.L_x_44) ;  /* 0x0000000000049947 */ /* 0x000fea0003800000 */
[----:B------:R2:W5:Y:S02]  /*3320*/  LDG.E.LTC128B R23, desc[UR36][R8.64+0x4] ;  /* 0x0000042408177981 */ /* 0x000564000c1e1920 */
.L_x_44:
[----:B------:R-:W-:Y:S05]  /*3330*/  BSYNC B1 ;  /* 0x0000000000017941 */ /* 0x000fea0003800000 */
.L_x_43:
[----:B-----5:R-:W-:Y:S01]  /*3340*/  FMUL R12, R23, R156 ;  /* 0x0000009c170c7220 */ /* 0x020fe20000400000 */
[----:B------:R-:W-:Y:S01]  /*3350*/  ISETP.GT.AND P3, PT, R0, RZ, P2 ;  /* 0x000000ff0000720c */ /* 0x000fe20001764270 */
[----:B------:R-:W-:Y:S01]  /*3360*/  BSSY B1, `(.L_x_45) ;  /* 0x0000006000017945 */ /* 0x000fe20003800000 */
[----:B------:R-:W-:Y:S01]  /*3370*/  ISETP.GT.AND P0, PT, R3, 0x9, PT ;  /* 0x000000090300780c */ /* 0x000fe20003f04270 */
[----:B------:R-:W-:-:S05]  /*3380*/  FFMA R27, R27, R157, R12 ;  /* 0x0000009d1b1b7223 */ /* 0x000fca000000000c */
[----:B------:R3:W-:Y:S05]  /*3390*/  @P1 STG.E desc[UR36][R10.64+0x4], R27 ;  /* 0x0000041b0a001986 */ /* 0x0007ea000c101924 */
[----:B------:R-:W-:Y:S05]  /*33a0*/  @!P3 BRA `(.L_x_46) ;  /* 0x000000000004b947 */ /* 0x000fea0003800000 */
[----:B------:R4:W5:Y:S02]  /*33b0*/  LDG.E.LTC128B R23, desc[UR36][R6.64+0x20] ;  /* 0x0000202406177981 */ /* 0x000964000c1e1920 */
.L_x_46:
[----:B------:R-:W-:Y:S05]  /*33c0*/  BSYNC B1 ;  /* 0x0000000000017941 */ /* 0x000fea0003800000 */
.L_x_45:
[----:B-----5:R-:W-:Y:S01]  /*33d0*/  FMUL R13, R23, R156 ;  /* 0x0000009c170d7220 */ /* 0x020fe20000400000 */
[----:B------:R-:W-:Y:S01]  /*33e0*/  ISETP.GT.AND P1, PT, R0, RZ, P0 ;  /* 0x000000ff0000720c */ /* 0x000fe20000724270 */
[----:B------:R-:W-:Y:S02]  /*33f0*/  BSSY B1, `(.L_x_47) ;  /* 0x0000005000017945 */ /* 0x000fe40003800000 */
[----:B------:R-:W-:-:S05]  /*3400*/  FFMA R13, R28, R157, R13 ;  /* 0x0000009d1c0d7223 */ /* 0x000fca000000000d */
[----:B------:R0:W-:Y:S05]  /*3410*/  @P3 STG.E desc[UR36][R4.64+0x20], R13 ;  /* 0x0000200d04003986 */ /* 0x0001ea000c101924 */
[----:B------:R-:W-:Y:S05]  /*3420*/  @!P1 BRA `(.L_x_48) ;  /* 0x0000000000049947 */ /* 0x000fea0003800000 */
[----:B------:R0:W5:Y:S02]  /*3430*/  LDG.E.LTC128B R23, desc[UR36][R6.64+0x24] ;  /* 0x0000242406177981 */ /* 0x000164000c1e1920 */
.L_x_48:
[----:B------:R-:W-:Y:S05]  /*3440*/  BSYNC B1 ;  /* 0x0000000000017941 */ /* 0x000fea0003800000 */
.L_x_47:
[----:B-----5:R-:W-:Y:S01]  /*3450*/  FMUL R12, R23, R156 ;  /* 0x0000009c170c7220 */ /* 0x020fe20000400000 */
[----:B------:R-:W-:Y:S01]  /*3460*/  ISETP.GT.AND P2, PT, R0, 0x8, P2 ;  /* 0x000000080000780c */ /* 0x000fe20001744270 */
[----:B------:R-:W-:Y:S02]  /*3470*/  BSSY B1, `(.L_x_49) ;  /* 0x0000005000017945 */ /* 0x000fe40003800000 */
[----:B------:R-:W-:-:S05]  /*3480*/  FFMA R29, R29, R157, R12 ;  /* 0x0000009d1d1d7223 */ /* 0x000fca000000000c */
[----:B------:R0:W-:Y:S05]  /*3490*/  @P1 STG.E desc[UR36][R4.64+0x24], R29 ;  /* 0x0000241d04001986 */ /* 0x0001ea000c101924 */
[----:B------:R-:W-:Y:S05]  /*34a0*/  @!P2 BRA `(.L_x_50) ;  /* 0x000000000004a947 */ /* 0x000fea0003800000 */
[----:B------:R0:W5:Y:S02]  /*34b0*/  LDG.E.LTC128B R23, desc[UR36][R8.64+0x20] ;  /* 0x0000202408177981 */ /* 0x000164000c1e1920 */
.L_x_50:
[----:B------:R-:W-:Y:S05]  /*34c0*/  BSYNC B1 ;  /* 0x0000000000017941 */ /* 0x000fea0003800000 */
.L_x_49:
[----:B0----5:R-:W-:Y:S01]  /*34d0*/  FMUL R13, R23, R156 ;  /* 0x0000009c170d7220 */ /* 0x021fe20000400000 */
[----:B------:R-:W-:Y:S01]  /*34e0*/  ISETP.GT.AND P0, PT, R0, 0x8, P0 ;  /* 0x000000080000780c */ /* 0x000fe20000704270 */
[----:B------:R-:W-:Y:S01]  /*34f0*/  BSSY B1, `(.L_x_51) ;  /* 0x0000006000017945 */ /* 0x000fe20003800000 */
[----:B------:R-:W-:Y:S01]  /*3500*/  ISETP.GT.AND P1, PT, R3, 0x10, PT ;  /* 0x000000100300780c */ /* 0x000fe20003f24270 */
[----:B------:R-:W-:-:S05]  /*3510*/  FFMA R13, R30, R157, R13 ;  /* 0x0000009d1e0d7223 */ /* 0x000fca000000000d */
[----:B------:R0:W-:Y:S05]  /*3520*/  @P2 STG.E desc[UR36][R10.64+0x20], R13 ;  /* 0x0000200d0a002986 */ /* 0x0001ea000c101924 */
[----:B------:R-:W-:Y:S05]  /*3530*/  @!P0 BRA `(.L_x_52) ;  /* 0x0000000000048947 */ /* 0x000fea0003800000 */
[----:B------:R0:W5:Y:S02]  /*3540*/  LDG.E.LTC128B R23, desc[UR36][R8.64+0x24] ;  /* 0x0000242408177981 */ /* 0x000164000c1e1920 */
.L_x_52:
[----:B------:R-:W-:Y:S05]  /*3550*/  BSYNC B1 ;  /* 0x0000000000017941 */ /* 0x000fea0003800000 */
.L_x_51:
        /* <DEDUP_REMOVED lines=8> */
.L_x_54:
[----:B------:R-:W-:Y:S05]  /*35e0*/  BSYNC B1 ;  /* 0x0000000000017941 */ /* 0x000fea0003800000 */
.L_x_53:
[----:B0----5:R-:W-:Y:S01]  /*35f0*/  FMUL R13, R23, R156 ;  /* 0x0000009c170d7220 */ /* 0x021fe20000400000 */
[----:B------:R-:W-:Y:S01]  /*3600*/  ISETP.GT.AND P0, PT, R0, RZ, P2 ;  /* 0x000000ff0000720c */ /* 0x000fe20001704270 */
[----:B------:R-:W-:Y:S02]  /*3610*/  BSSY B1, `(.L_x_55) ;  /* 0x0000005000017945 */ /* 0x000fe40003800000 */
[----:B------:R-:W-:-:S05]  /*3620*/  FFMA R13, R32, R157, R13 ;  /* 0x0000009d200d7223 */ /* 0x000fca000000000d */
[----:B------:R0:W-:Y:S05]  /*3630*/  @P3 STG.E desc[UR36][R4.64+0x40], R13 ;  /* 0x0000400d04003986 */ /* 0x0001ea000c101924 */
[----:B------:R-:W-:Y:S05]  /*3640*/  @!P0 BRA `(.L_x_56) ;  /* 0x0000000000048947 */ /* 0x000fea0003800000 */
[----:B------:R0:W5:Y:S02]  /*3650*/  LDG.E.LTC128B R23, desc[UR36][R6.64+0x44] ;  /* 0x0000442406177981 */ /* 0x000164000c1e1920 */
.L_x_56:
[----:B------:R-:W-:Y:S05]  /*3660*/  BSYNC B1 ;  /* 0x0000000000017941 */ /* 0x000fea0003800000 */
.L_x_55:
[----:B-----5:R-:W-:Y:S01]  /*3670*/  FMUL R12, R23, R156 ;  /* 0x0000009c170c7220 */ /* 0x020fe20000400000 */
[----:B------:R-:W-:Y:S01]  /*3680*/  ISETP.GT.AND P1, PT, R0, 0x8, P1 ;  /* 0x000000080000780c */ /* 0x000fe20000f24270 */
[----:B------:R-:W-:Y:S02]  /*3690*/  BSSY B1, `(.L_x_57) ;  /* 0x0000005000017945 */ /* 0x000fe40003800000 */
[----:B------:R-:W-:-:S05]  /*36a0*/  FFMA R33, R33, R157, R12 ;  /* 0x0000009d21217223 */ /* 0x000fca000000000c */
[----:B------:R0:W-:Y:S05]  /*36b0*/  @P0 STG.E desc[UR36][R4.64+0x44], R33 ;  /* 0x0000442104000986 */ /* 0x0001ea000c101924 */
[----:B------:R-:W-:Y:S05]  /*36c0*/  @!P1 BRA `(.L_x_58) ;  /* 0x0000000000049947 */ /* 0x000fea0003800000 */
[----:B------:R0:W5:Y:S02]  /*36d0*/  LDG.E.LTC128B R23, desc[UR36][R8.64+0x40] ;  /* 0x0000402408177981 */ /* 0x000164000c1e1920 */
.L_x_58:
[----:B------:R-:W-:Y:S05]  /*36e0*/  BSYNC B1 ;  /* 0x0000000000017941 */ /* 0x000fea0003800000 */
.L_x_57:
        /* <DEDUP_REMOVED lines=8> */
.L_x_60:
[----:B------:R-:W-:Y:S05]  /*3770*/  BSYNC B1 ;  /* 0x0000000000017941 */ /* 0x000fea0003800000 */
.L_x_59:
        /* <DEDUP_REMOVED lines=8> */
.L_x_62:
[----:B------:R-:W-:Y:S05]  /*3800*/  BSYNC B1 ;  /* 0x0000000000017941 */ /* 0x000fea0003800000 */
.L_x_61:
[----:B0----5:R-:W-:Y:S01]  /*3810*/  FMUL R13, R23, R156 ;  /* 0x0000009c170d7220 */ /* 0x021fe20000400000 */
[----:B------:R-:W-:Y:S01]  /*3820*/  ISETP.GT.AND P2, PT, R0, RZ, P1 ;  /* 0x000000ff0000720c */ /* 0x000fe20000f44270 */
[----:B------:R-:W-:Y:S02]  /*3830*/  BSSY B1, `(.L_x_63) ;  /* 0x0000005000017945 */ /* 0x000fe40003800000 */
[----:B------:R-:W-:-:S05]  /*3840*/  FFMA R13, R36, R157, R13 ;  /* 0x0000009d240d7223 */ /* 0x000fca000000000d */
[----:B------:R0:W-:Y:S05]  /*3850*/  @P3 STG.E desc[UR36][R4.64+0x60], R13 ;  /* 0x0000600d04003986 */ /* 0x0001ea000c101924 */
[----:B------:R-:W-:Y:S05]  /*3860*/  @!P2 BRA `(.L_x_64) ;  /* 0x000000000004a947 */ /* 0x000fea0003800000 */
[----:B------:R0:W5:Y:S02]  /*3870*/  LDG.E.LTC128B R23, desc[UR36][R6.64+0x64] ;  /* 0x0000642406177981 */ /* 0x000164000c1e1920 */
.L_x_64:
[----:B------:R-:W-:Y:S05]  /*3880*/  BSYNC B1 ;  /* 0x0000000000017941 */ /* 0x000fea0003800000 */
.L_x_63:
[----:B-----5:R-:W-:Y:S01]  /*3890*/  FMUL R12, R23, R156 ;  /* 0x0000009c170c7220 */ /* 0x020fe20000400000 */
[----:B------:R-:W-:Y:S01]  /*38a0*/  ISETP.GT.AND P0, PT, R0, 0x8, P0 ;  /* 0x000000080000780c */ /* 0x000fe20000704270 */
[----:B------:R-:W-:Y:S02]  /*38b0*/  BSSY B1, `(.L_x_65) ;  /* 0x0000005000017945 */ /* 0x000fe40003800000 */
[----:B------:R-:W-:-:S05]  /*38c0*/  FFMA R37, R37, R157, R12 ;  /* 0x0000009d25257223 */ /* 0x000fca000000000c */
[----:B------:R0:W-:Y:S05]  /*38d0*/  @P2 STG.E desc[UR36][R4.64+0x64], R37 ;  /* 0x0000642504002986 */ /* 0x0001ea000c101924 */
[----:B------:R-:W-:Y:S05]  /*38e0*/  @!P0 BRA `(.L_x_66) ;  /* 0x0000000000048947 */ /* 0x000fea0003800000 */
[----:B------:R0:W5:Y:S02]  /*38f0*/  LDG.E.LTC128B R23, desc[UR36][R8.64+0x60] ;  /* 0x0000602408177981 */ /* 0x000164000c1e1920 */
.L_x_66:
[----:B------:R-:W-:Y:S05]  /*3900*/  BSYNC B1 ;  /* 0x0000000000017941 */ /* 0x000fea0003800000 */
.L_x_65:
        /* <DEDUP_REMOVED lines=8> */
.L_x_68:
[----:B------:R-:W-:Y:S05]  /*3990*/  BSYNC B1 ;  /* 0x0000000000017941 */ /* 0x000fea0003800000 */
.L_x_67:
        /* <DEDUP_REMOVED lines=8> */
.L_x_70:
[----:B------:R-:W-:Y:S05]  /*3a20*/  BSYNC B1 ;  /* 0x0000000000017941 */ /* 0x000fea0003800000 */
.L_x_69:
[----:B0----5:R-:W-:Y:S01]  /*3a30*/  FMUL R13, R23, R156 ;  /* 0x0000009c170d7220 */ /* 0x021fe20000400000 */
[----:B------:R-:W-:Y:S01]  /*3a40*/  ISETP.GT.AND P1, PT, R0, RZ, P0 ;  /* 0x000000ff0000720c */ /* 0x000fe20000724270 */
[----:B------:R-:W-:Y:S02]  /*3a50*/  BSSY B1, `(.L_x_71) ;  /* 0x0000005000017945 */ /* 0x000fe40003800000 */
[----:B------:R-:W-:-:S05]  /*3a60*/  FFMA R13, R40, R157, R13 ;  /* 0x0000009d280d7223 */ /* 0x000fca000000000d */
[----:B------:R0:W-:Y:S05]  /*3a70*/  @P3 STG.E desc[UR36][R4.64+0x80], R13 ;  /* 0x0000800d04003986 */ /* 0x0001ea000c101924 */
[----:B------:R-:W-:Y:S05]  /*3a80*/  @!P1 BRA `(.L_x_72) ;  /* 0x0000000000049947 */ /* 0x000fea0003800000 */
[----:B------:R0:W5:Y:S02]  /*3a90*/  LDG.E.LTC128B R23, desc[UR36][R6.64+0x84] ;  /* 0x0000842406177981 */ /* 0x000164000c1e1920 */
.L_x_72:
[----:B------:R-:W-:Y:S05]  /*3aa0*/  BSYNC B1 ;  /* 0x0000000000017941 */ /* 0x000fea0003800000 */
.L_x_71:
[----:B-----5:R-:W-:Y:S01]  /*3ab0*/  FMUL R12, R23, R156 ;  /* 0x0000009c170c7220 */ /* 0x020fe20000400000 */
[----:B------:R-:W-:Y:S01]  /*3ac0*/  ISETP.GT.AND P2, PT, R0, 0x8, P2 ;  /* 0x000000080000780c */ /* 0x000fe20001744270 */
[----:B------:R-:W-:Y:S02]  /*3ad0*/  BSSY B1, `(.L_x_73) ;  /* 0x0000005000017945 */ /* 0x000fe40003800000 */
[----:B------:R-:W-:-:S05]  /*3ae0*/  FFMA R41, R41, R157, R12 ;  /* 0x0000009d29297223 */ /* 0x000fca000000000c */
[----:B------:R0:W-:Y:S05]  /*3af0*/  @P1 STG.E desc[UR36][R4.64+0x84], R41 ;  /* 0x0000842904001986 */ /* 0x0001ea000c101924 */
[----:B------:R-:W-:Y:S05]  /*3b00*/  @!P2 BRA `(.L_x_74) ;  /* 0x000000000004a947 */ /* 0x000fea0003800000 */
[----:B------:R0:W5:Y:S02]  /*3b10*/  LDG.E.LTC128B R23, desc[UR36][R8.64+0x80] ;  /* 0x0000802408177981 */ /* 0x000164000c1e1920 */
.L_x_74:
[----:B------:R-:W-:Y:S05]  /*3b20*/  BSYNC B1 ;  /* 0x0000000000017941 */ /* 0x000fea0003800000 */
.L_x_73:
        /* <DEDUP_REMOVED lines=8> */
.L_x_76:
[----:B------:R-:W-:Y:S05]  /*3bb0*/  BSYNC B1 ;  /* 0x0000000000017941 */ /* 0x000fea0003800000 */
.L_x_75:
        /* <DEDUP_REMOVED lines=8> */
.L_x_78:
[----:B------:R-:W-:Y:S05]  /*3c40*/  BSYNC B1 ;  /* 0x0000000000017941 */ /* 0x000fea0003800000 */
.L_x_77:
[----:B0----5:R-:W-:Y:S01]  /*3c50*/  FMUL R13, R23, R156 ;  /* 0x0000009c170d7220 */ /* 0x021fe20000400000 */
[----:B------:R-:W-:Y:S01]  /*3c60*/  ISETP.GT.AND P0, PT, R0, RZ, P2 ;  /* 0x000000ff0000720c */ /* 0x000fe20001704270 */
[----:B------:R-:W-:Y:S02]  /*3c70*/  BSSY B1, `(.L_x_79) ;  /* 0x0000005000017945 */ /* 0x000fe40003800000 */
[----:B------:R-:W-:-:S05]  /*3c80*/  FFMA R13, R44, R157, R13 ;  /* 0x0000009d2c0d7223 */ /* 0x000fca000000000d */
[----:B------:R0:W-:Y:S05]  /*3c90*/  @P3 STG.E desc[UR36][R4.64+0xa0], R13 ;  /* 0x0000a00d04003986 */ /* 0x0001ea000c101924 */
[----:B------:R-:W-:Y:S05]  /*3ca0*/  @!P0 BRA `(.L_x_80) ;  /* 0x0000000000048947 */ /* 0x000fea0003800000 */
[----:B------:R0:W5:Y:S02]  /*3cb0*/  LDG.E.LTC128B R23, desc[UR36][R6.64+0xa4] ;  /* 0x0000a42406177981 */ /* 0x000164000c1e1920 */
.L_x_80:
[----:B------:R-:W-:Y:S05]  /*3cc0*/  BSYNC B1 ;  /* 0x0000000000017941 */ /* 0x000fea0003800000 */
.L_x_79:
[----:B-----5:R-:W-:Y:S01]  /*3cd0*/  FMUL R12, R23, R156 ;  /* 0x0000009c170c7220 */ /* 0x020fe20000400000 */
[----:B------:R-:W-:Y:S01]  /*3ce0*/  ISETP.GT.AND P1, PT, R0, 0x8, P1 ;  /* 0x000000080000780c */ /* 0x000fe20000f24270 */
[----:B------:R-:W-:Y:S02]  /*3cf0*/  BSSY B1, `(.L_x_81) ;  /* 0x0000005000017945 */ /* 0x000fe40003800000 */
[----:B------:R-:W-:-:S05]  /*3d00*/  FFMA R45, R45, R157, R12 ;  /* 0x0000009d2d2d7223 */ /* 0x000fca000000000c */
[----:B------:R0:W-:Y:S05]  /*3d10*/  @P0 STG.E desc[UR36][R4.64+0xa4], R45 ;  /* 0x0000a42d04000986 */ /* 0x0001ea000c101924 */
[----:B------:R-:W-:Y:S05]  /*3d20*/  @!P1 BRA `(.L_x_82) ;  /* 0x0000000000049947 */ /* 0x000fea0003800000 */
[----:B------:R0:W5:Y:S02]  /*3d30*/  LDG.E.LTC128B R23, desc[UR36][R8.64+0xa0] ;  /* 0x0000a02408177981 */ /* 0x000164000c1e1920 */
.L_x_82:
[----:B------:R-:W-:Y:S05]  /*3d40*/  BSYNC B1 ;  /* 0x0000000000017941 */ /* 0x000fea0003800000 */
.L_x_81:
        /* <DEDUP_REMOVED lines=8> */
.L_x_84:
[----:B------:R-:W-:Y:S05]  /*3dd0*/  BSYNC B1 ;  /* 0x0000000000017941 */ /* 0x000fea0003800000 */
.L_x_83:
        /* <DEDUP_REMOVED lines=8> */
.L_x_86:
[----:B------:R-:W-:Y:S05]  /*3e60*/  BSYNC B1 ;  /* 0x0000000000017941 */ /* 0x000fea0003800000 */
.L_x_85:
[----:B0----5:R-:W-:Y:S01]  /*3e70*/  FMUL R13, R23, R156 ;  /* 0x0000009c170d7220 */ /* 0x021fe20000400000 */
[----:B------:R-:W-:Y:S01]  /*3e80*/  ISETP.GT.AND P2, PT, R0, RZ, P1 ;  /* 0x000000ff0000720c */ /* 0x000fe20000f44270 */
[----:B------:R-:W-:Y:S02]  /*3e90*/  BSSY B1, `(.L_x_87) ;  /* 0x0000005000017945 */ /* 0x000fe40003800000 */
[----:B------:R-:W-:-:S05]  /*3ea0*/  FFMA R13, R48, R157, R13 ;  /* 0x0000009d300d7223 */ /* 0x000fca000000000d */
[----:B------:R0:W-:Y:S05]  /*3eb0*/  @P3 STG.E desc[UR36][R4.64+0xc0], R13 ;  /* 0x0000c00d04003986 */ /* 0x0001ea000c101924 */
[----:B------:R-:W-:Y:S05]  /*3ec0*/  @!P2 BRA `(.L_x_88) ;  /* 0x000000000004a947 */ /* 0x000fea0003800000 */
[----:B------:R0:W5:Y:S02]  /*3ed0*/  LDG.E.LTC128B R23, desc[UR36][R6.64+0xc4] ;  /* 0x0000c42406177981 */ /* 0x000164000c1e1920 */
.L_x_88:
[----:B------:R-:W-:Y:S05]  /*3ee0*/  BSYNC B1 ;  /* 0x0000000000017941 */ /* 0x000fea0003800000 */
.L_x_87:
[----:B-----5:R-:W-:Y:S01]  /*3ef0*/  FMUL R12, R23, R156 ;  /* 0x0000009c170c7220 */ /* 0x020fe20000400000 */
[----:B------:R-:W-:Y:S01]  /*3f00*/  ISETP.GT.AND P0, PT, R0, 0x8, P0 ;  /* 0x000000080000780c */ /* 0x000fe20000704270 */
[----:B------:R-:W-:Y:S02]  /*3f10*/  BSSY B1, `(.L_x_89) ;  /* 0x0000005000017945 */ /* 0x000fe40003800000 */
[----:B------:R-:W-:-:S05]  /*3f20*/  FFMA R49, R49, R157, R12 ;  /* 0x0000009d31317223 */ /* 0x000fca000000000c */
[----:B------:R0:W-:Y:S05]  /*3f30*/  @P2 STG.E desc[UR36][R4.64+0xc4], R49 ;  /* 0x0000c43104002986 */ /* 0x0001ea000c101924 */
[----:B------:R-:W-:Y:S05]  /*3f40*/  @!P0 BRA `(.L_x_90) ;  /* 0x0000000000048947 */ /* 0x000fea0003800000 */
[----:B------:R0:W5:Y:S02]  /*3f50*/  LDG.E.LTC128B R23, desc[UR36][R8.64+0xc0] ;  /* 0x0000c02408177981 */ /* 0x000164000c1e1920 */
.L_x_90:
[----:B------:R-:W-:Y:S05]  /*3f60*/  BSYNC B1 ;  /* 0x0000000000017941 */ /* 0x000fea0003800000 */
.L_x_89:
        /* <DEDUP_REMOVED lines=8> */
.L_x_92:
[----:B------:R-:W-:Y:S05]  /*3ff0*/  BSYNC B1 ;  /* 0x0000000000017941 */ /* 0x000fea0003800000 */
.L_x_91:
        /* <DEDUP_REMOVED lines=8> */
.L_x_94:
[----:B------:R-:W-:Y:S05]  /*4080*/  BSYNC B1 ;  /* 0x0000000000017941 */ /* 0x000fea0003800000 */
.L_x_93:
[----:B0----5:R-:W-:Y:S01]  /*4090*/  FMUL R13, R23, R156 ;  /* 0x0000009c170d7220 */ /* 0x021fe20000400000 */
[----:B------:R-:W-:Y:S01]  /*40a0*/  ISETP.GT.AND P1, PT, R0, RZ, P0 ;  /* 0x000000ff0000720c */ /* 0x000fe20000724270 */
[----:B------:R-:W-:Y:S02]  /*40b0*/  BSSY B1, `(.L_x_95) ;  /* 0x0000005000017945 */ /* 0x000fe40003800000 */
[----:B------:R-:W-:-:S05]  /*40c0*/  FFMA R13, R52, R157, R13 ;  /* 0x0000009d340d7223 */ /* 0x000fca000000000d */
[----:B------:R0:W-:Y:S05]  /*40d0*/  @P3 STG.E desc[UR36][R4.64+0xe0], R13 ;  /* 0x0000e00d04003986 */ /* 0x0001ea000c101924 */
[----:B------:R-:W-:Y:S05]  /*40e0*/  @!P1 BRA `(.L_x_96) ;  /* 0x0000000000049947 */ /* 0x000fea0003800000 */
[----:B------:R0:W5:Y:S02]  /*40f0*/  LDG.E.LTC128B R23, desc[UR36][R6.64+0xe4] ;  /* 0x0000e42406177981 */ /* 0x000164000c1e1920 */
.L_x_96:
[----:B------:R-:W-:Y:S05]  /*4100*/  BSYNC B1 ;  /* 0x0000000000017941 */ /* 0x000fea0003800000 */
.L_x_95:
[----:B-----5:R-:W-:Y:S01]  /*4110*/  FMUL R12, R23, R156 ;  /* 0x0000009c170c7220 */ /* 0x020fe20000400000 */
[----:B------:R-:W-:Y:S01]  /*4120*/  ISETP.GT.AND P2, PT, R0, 0x8, P2 ;  /* 0x000000080000780c */ /* 0x000fe20001744270 */
[----:B------:R-:W-:Y:S02]  /*4130*/  BSSY B1, `(.L_x_97) ;  /* 0x0000005000017945 */ /* 0x000fe40003800000 */
[----:B------:R-:W-:-:S05]  /*4140*/  FFMA R53, R53, R157, R12 ;  /* 0x0000009d35357223 */ /* 0x000fca000000000c */
[----:B------:R0:W-:Y:S05]  /*4150*/  @P1 STG.E desc[UR36][R4.64+0xe4], R53 ;  /* 0x0000e43504001986 */ /* 0x0001ea000c101924 */
[----:B------:R-:W-:Y:S05]  /*4160*/  @!P2 BRA `(.L_x_98) ;  /* 0x000000000004a947 */ /* 0x000fea0003800000 */
[----:B------:R0:W5:Y:S02]  /*4170*/  LDG.E.LTC128B R23, desc[UR36][R8.64+0xe0] ;  /* 0x0000e02408177981 */ /* 0x000164000c1e1920 */
.L_x_98:
[----:B------:R-:W-:Y:S05]  /*4180*/  BSYNC B1 ;  /* 0x0000000000017941 */ /* 0x000fea0003800000 */
.L_x_97:
        /* <DEDUP_REMOVED lines=8> */
.L_x_100:
[----:B------:R-:W-:Y:S05]  /*4210*/  BSYNC B1 ;  /* 0x0000000000017941 */ /* 0x000fea0003800000 */
.L_x_99:
        /* <DEDUP_REMOVED lines=8> */
.L_x_102:
[----:B------:R-:W-:Y:S05]  /*42a0*/  BSYNC B1 ;  /* 0x0000000000017941 */ /* 0x000fea0003800000 */
.L_x_101:
[----:B0----5:R-:W-:Y:S01]  /*42b0*/  FMUL R13, R23, R156 ;  /* 0x0000009c170d7220 */ /* 0x021fe20000400000 */
[----:B------:R-:W-:Y:S01]  /*42c0*/  ISETP.GT.AND P0, PT, R0, RZ, P2 ;  /* 0x000000ff0000720c */ /* 0x000fe20001704270 */
[----:B------:R-:W-:Y:S02]  /*42d0*/  BSSY B1, `(.L_x_103) ;  /* 0x0000005000017945 */ /* 0x000fe40003800000 */
[----:B------:R-:W-:-:S05]  /*42e0*/  FFMA R13, R56, R157, R13 ;  /* 0x0000009d380d7223 */ /* 0x000fca000000000d */
[----:B------:R0:W-:Y:S05]  /*42f0*/  @P3 STG.E desc[UR36][R4.64+0x100], R13 ;  /* 0x0001000d04003986 */ /* 0x0001ea000c101924 */
[----:B------:R-:W-:Y:S05]  /*4300*/  @!P0 BRA `(.L_x_104) ;  /* 0x0000000000048947 */ /* 0x000fea0003800000 */
[----:B------:R0:W5:Y:S02]  /*4310*/  LDG.E.LTC128B R23, desc[UR36][R6.64+0x104] ;  /* 0x0001042406177981 */ /* 0x000164000c1e1920 */
.L_x_104:
[----:B------:R-:W-:Y:S05]  /*4320*/  BSYNC B1 ;  /* 0x0000000000017941 */ /* 0x000fea0003800000 */
.L_x_103:
[----:B-----5:R-:W-:Y:S01]  /*4330*/  FMUL R12, R23, R156 ;  /* 0x0000009c170c7220 */ /* 0x020fe20000400000 */
[----:B------:R-:W-:Y:S01]  /*4340*/  ISETP.GT.AND P1, PT, R0, 0x8, P1 ;  /* 0x000000080000780c */ /* 0x000fe20000f24270 */
[----:B------:R-:W-:Y:S02]  /*4350*/  BSSY B1, `(.L_x_105) ;  /* 0x0000005000017945 */ /* 0x000fe40003800000 */
[----:B------:R-:W-:-:S05]  /*4360*/  FFMA R57, R57, R157, R12 ;  /* 0x0000009d39397223 */ /* 0x000fca000000000c */
[----:B------:R0:W-:Y:S05]  /*4370*/  @P0 STG.E desc[UR36][R4.64+0x104], R57 ;  /* 0x0001043904000986 */ /* 0x0001ea000c101924 */
[----:B------:R-:W-:Y:S05]  /*4380*/  @!P1 BRA `(.L_x_106) ;  /* 0x0000000000049947 */ /* 0x000fea0003800000 */
[----:B------:R0:W5:Y:S02]  /*4390*/  LDG.E.LTC128B R23, desc[UR36][R8.64+0x100] ;  /* 0x0001002408177981 */ /* 0x000164000c1e1920 */
.L_x_106:
[----:B------:R-:W-:Y:S05]  /*43a0*/  BSYNC B1 ;  /* 0x0000000000017941 */ /* 0x000fea0003800000 */
.L_x_105:
        /* <DEDUP_REMOVED lines=8> */
.L_x_108:
[----:B------:R-:W-:Y:S05]  /*4430*/  BSYNC B1 ;  /* 0x0000000000017941 */ /* 0x000fea0003800000 */
.L_x_107:
        /* <DEDUP_REMOVED lines=8> */
.L_x_110:
[----:B------:R-:W-:Y:S05]  /*44c0*/  BSYNC B1 ;  /* 0x0000000000017941 */ /* 0x000fea0003800000 */
.L_x_109:
[----:B0----5:R-:W-:Y:S01]  /*44d0*/  FMUL R13, R23, R156 ;  /* 0x0000009c170d7220 */ /* 0x021fe20000400000 */
[----:B------:R-:W-:Y:S01]  /*44e0*/  ISETP.GT.AND P2, PT, R0, RZ, P1 ;  /* 0x000000ff0000720c */ /* 0x000fe20000f44270 */
[----:B------:R-:W-:Y:S02]  /*44f0*/  BSSY B1, `(.L_x_111) ;  /* 0x0000005000017945 */ /* 0x000fe40003800000 */
[----:B------:R-:W-:-:S05]  /*4500*/  FFMA R13, R60, R157, R13 ;  /* 0x0000009d3c0d7223 */ /* 0x000fca000000000d */
[----:B------:R0:W-:Y:S05]  /*4510*/  @P3 STG.E desc[UR36][R4.64+0x120], R13 ;  /* 0x0001200d04003986 */ /* 0x0001ea000c101924 */
[----:B------:R-:W-:Y:S05]  /*4520*/  @!P2 BRA `(.L_x_112) ;  /* 0x000000000004a947 */ /* 0x000fea0003800000 */
[----:B------:R0:W5:Y:S02]  /*4530*/  LDG.E.LTC128B R23, desc[UR36][R6.64+0x124] ;  /* 0x0001242406177981 */ /* 0x000164000c1e1920 */
.L_x_112:
[----:B------:R-:W-:Y:S05]  /*4540*/  BSYNC B1 ;  /* 0x0000000000017941 */ /* 0x000fea0003800000 */
.L_x_111:
[----:B-----5:R-:W-:Y:S01]  /*4550*/  FMUL R12, R23, R156 ;  /* 0x0000009c170c7220 */ /* 0x020fe20000400000 */
[----:B------:R-:W-:Y:S01]  /*4560*/  ISETP.GT.AND P0, PT, R0, 0x8, P0 ;  /* 0x000000080000780c */ /* 0x000fe20000704270 */
[----:B------:R-:W-:Y:S02]  /*4570*/  BSSY B1, `(.L_x_113) ;  /* 0x0000005000017945 */ /* 0x000fe40003800000 */
[----:B------:R-:W-:-:S05]  /*4580*/  FFMA R61, R61, R157, R12 ;  /* 0x0000009d3d3d7223 */ /* 0x000fca000000000c */
[----:B------:R0:W-:Y:S05]  /*4590*/  @P2 STG.E desc[UR36][R4.64+0x124], R61 ;  /* 0x0001243d04002986 */ /* 0x0001ea000c101924 */
[----:B------:R-:W-:Y:S05]  /*45a0*/  @!P0 BRA `(.L_x_114) ;  /* 0x0000000000048947 */ /* 0x000fea0003800000 */
[----:B------:R0:W5:Y:S02]  /*45b0*/  LDG.E.LTC128B R23, desc[UR36][R8.64+0x120] ;  /* 0x0001202408177981 */ /* 0x000164000c1e1920 */
.L_x_114:
[----:B------:R-:W-:Y:S05]  /*45c0*/  BSYNC B1 ;  /* 0x0000000000017941 */ /* 0x000fea0003800000 */
.L_x_113:
        /* <DEDUP_REMOVED lines=8> */
.L_x_116:
[----:B------:R-:W-:Y:S05]  /*4650*/  BSYNC B1 ;  /* 0x0000000000017941 */ /* 0x000fea0003800000 */
.L_x_115:
        /* <DEDUP_REMOVED lines=8> */
.L_x_118:
[----:B------:R-:W-:Y:S05]  /*46e0*/  BSYNC B1 ;  /* 0x0000000000017941 */ /* 0x000fea0003800000 */
.L_x_117:
[----:B0----5:R-:W-:Y:S01]  /*46f0*/  FMUL R13, R23, R156 ;  /* 0x0000009c170d7220 */ /* 0x021fe20000400000 */
[----:B------:R-:W-:Y:S01]  /*4700*/  ISETP.GT.AND P1, PT, R0, RZ, P0 ;  /* 0x000000ff0000720c */ /* 0x000fe20000724270 */
[----:B------:R-:W-:Y:S02]  /*4710*/  BSSY B1, `(.L_x_119) ;  /* 0x0000005000017945 */ /* 0x000fe40003800000 */
[----:B------:R-:W-:-:S05]  /*4720*/  FFMA R13, R64, R157, R13 ;  /* 0x0000009d400d7223 */ /* 0x000fca000000000d */
[----:B------:R0:W-:Y:S05]  /*4730*/  @P3 STG.E desc[UR36][R4.64+0x140], R13 ;  /* 0x0001400d04003986 */ /* 0x0001ea000c101924 */
[----:B------:R-:W-:Y:S05]  /*4740*/  @!P1 BRA `(.L_x_120) ;  /* 0x0000000000049947 */ /* 0x000fea0003800000 */
[----:B------:R0:W5:Y:S02]  /*4750*/  LDG.E.LTC128B R23, desc[UR36][R6.64+0x144] ;  /* 0x0001442406177981 */ /* 0x000164000c1e1920 */
.L_x_120:
[----:B------:R-:W-:Y:S05]  /*4760*/  BSYNC B1 ;  /* 0x0000000000017941 */ /* 0x000fea0003800000 */
.L_x_119:
[----:B-----5:R-:W-:Y:S01]  /*4770*/  FMUL R12, R23, R156 ;  /* 0x0000009c170c7220 */ /* 0x020fe20000400000 */
[----:B------:R-:W-:Y:S01]  /*4780*/  ISETP.GT.AND P2, PT, R0, 0x8, P2 ;  /* 0x000000080000780c */ /* 0x000fe20001744270 */
[----:B------:R-:W-:Y:S02]  /*4790*/  BSSY B1, `(.L_x_121) ;  /* 0x0000005000017945 */ /* 0x000fe40003800000 */
[----:B------:R-:W-:-:S05]  /*47a0*/  FFMA R65, R65, R157, R12 ;  /* 0x0000009d41417223 */ /* 0x000fca000000000c */
[----:B------:R0:W-:Y:S05]  /*47b0*/  @P1 STG.E desc[UR36][R4.64+0x144], R65 ;  /* 0x0001444104001986 */ /* 0x0001ea000c101924 */
[----:B------:R-:W-:Y:S05]  /*47c0*/  @!P2 BRA `(.L_x_122) ;  /* 0x000000000004a947 */ /* 0x000fea0003800000 */
[----:B------:R0:W5:Y:S02]  /*47d0*/  LDG.E.LTC128B R23, desc[UR36][R8.64+0x140] ;  /* 0x0001402408177981 */ /* 0x000164000c1e1920 */
.L_x_122:
[----:B------:R-:W-:Y:S05]  /*47e0*/  BSYNC B1 ;  /* 0x0000000000017941 */ /* 0x000fea0003800000 */
.L_x_121:
        /* <DEDUP_REMOVED lines=8> */
.L_x_124:
[----:B------:R-:W-:Y:S05]  /*4870*/  BSYNC B1 ;  /* 0x0000000000017941 */ /* 0x000fea0003800000 */
.L_x_123:
        /* <DEDUP_REMOVED lines=8> */
.L_x_126:
[----:B------:R-:W-:Y:S05]  /*4900*/  BSYNC B1 ;  /* 0x0000000000017941 */ /* 0x000fea0003800000 */
.L_x_125:
[----:B0----5:R-:W-:Y:S01]  /*4910*/  FMUL R13, R23, R156 ;  /* 0x0000009c170d7220 */ /* 0x021fe20000400000 */
[----:B------:R-:W-:Y:S01]  /*4920*/  ISETP.GT.AND P0, PT, R0, RZ, P2 ;  /* 0x000000ff0000720c */ /* 0x000fe20001704270 */
[----:B------:R-:W-:Y:S02]  /*4930*/  BSSY B1, `(.L_x_127) ;  /* 0x0000005000017945 */ /* 0x000fe40003800000 */
[----:B------:R-:W-:-:S05]  /*4940*/  FFMA R13, R68, R157, R13 ;  /* 0x0000009d440d7223 */ /* 0x000fca000000000d */
[----:B------:R0:W-:Y:S05]  /*4950*/  @P3 STG.E desc[UR36][R4.64+0x160], R13 ;  /* 0x0001600d04003986 */ /* 0x0001ea000c101924 */
[----:B------:R-:W-:Y:S05]  /*4960*/  @!P0 BRA `(.L_x_128) ;  /* 0x0000000000048947 */ /* 0x000fea0003800000 */
[----:B------:R0:W5:Y:S02]  /*4970*/  LDG.E.LTC128B R23, desc[UR36][R6.64+0x164] ;  /* 0x0001642406177981 */ /* 0x000164000c1e1920 */
.L_x_128:
[----:B------:R-:W-:Y:S05]  /*4980*/  BSYNC B1 ;  /* 0x0000000000017941 */ /* 0x000fea0003800000 */
.L_x_127:
[----:B-----5:R-:W-:Y:S01]  /*4990*/  FMUL R12, R23, R156 ;  /* 0x0000009c170c7220 */ /* 0x020fe20000400000 */
[----:B------:R-:W-:Y:S01]  /*49a0*/  ISETP.GT.AND P1, PT, R0, 0x8, P1 ;  /* 0x000000080000780c */ /* 0x000fe20000f24270 */
[----:B------:R-:W-:Y:S02]  /*49b0*/  BSSY B1, `(.L_x_129) ;  /* 0x0000005000017945 */ /* 0x000fe40003800000 */
[----:B------:R-:W-:-:S05]  /*49c0*/  FFMA R69, R69, R157, R12 ;  /* 0x0000009d45457223 */ /* 0x000fca000000000c */
[----:B------:R0:W-:Y:S05]  /*49d0*/  @P0 STG.E desc[UR36][R4.64+0x164], R69 ;  /* 0x0001644504000986 */ /* 0x0001ea000c101924 */
[----:B------:R-:W-:Y:S05]  /*49e0*/  @!P1 BRA `(.L_x_130) ;  /* 0x0000000000049947 */ /* 0x000fea0003800000 */
[----:B------:R0:W5:Y:S02]  /*49f0*/  LDG.E.LTC128B R23, desc[UR36][R8.64+0x160] ;  /* 0x0001602408177981 */ /* 0x000164000c1e1920 */
.L_x_130:
[----:B------:R-:W-:Y:S05]  /*4a00*/  BSYNC B1 ;  /* 0x0000000000017941 */ /* 0x000fea0003800000 */
.L_x_129:
        /* <DEDUP_REMOVED lines=8> */
.L_x_132:
[----:B------:R-:W-:Y:S05]  /*4a90*/  BSYNC B1 ;  /* 0x0000000000017941 */ /* 0x000fea0003800000 */
.L_x_131:
        /* <DEDUP_REMOVED lines=8> */
.L_x_134:
[----:B------:R-:W-:Y:S05]  /*4b20*/  BSYNC B1 ;  /* 0x0000000000017941 */ /* 0x000fea0003800000 */
.L_x_133:
[----:B0----5:R-:W-:Y:S01]  /*4b30*/  FMUL R13, R23, R156 ;  /* 0x0000009c170d7220 */ /* 0x021fe20000400000 */
[----:B------:R-:W-:Y:S01]  /*4b40*/  ISETP.GT.AND P2, PT, R0, RZ, P1 ;  /* 0x000000ff0000720c */ /* 0x000fe20000f44270 */
[----:B------:R-:W-:Y:S02]  /*4b50*/  BSSY B1, `(.L_x_135) ;  /* 0x0000005000017945 */ /* 0x000fe40003800000 */
[----:B------:R-:W-:-:S05]  /*4b60*/  FFMA R13, R72, R157, R13 ;  /* 0x0000009d480d7223 */ /* 0x000fca000000000d */
[----:B------:R0:W-:Y:S05]  /*4b70*/  @P3 STG.E desc[UR36][R4.64+0x180], R13 ;  /* 0x0001800d04003986 */ /* 0x0001ea000c101924 */
[----:B------:R-:W-:Y:S05]  /*4b80*/  @!P2 BRA `(.L_x_136) ;  /* 0x000000000004a947 */ /* 0x000fea0003800000 */
[----:B------:R0:W5:Y:S02]  /*4b90*/  LDG.E.LTC128B R23, desc[UR36][R6.64+0x184] ;  /* 0x0001842406177981 */ /* 0x000164000c1e1920 */
.L_x_136:
[----:B------:R-:W-:Y:S05]  /*4ba0*/  BSYNC B1 ;  /* 0x0000000000017941 */ /* 0x000fea0003800000 */
.L_x_135:
[----:B-----5:R-:W-:Y:S01]  /*4bb0*/  FMUL R12, R23, R156 ;  /* 0x0000009c170c7220 */ /* 0x020fe20000400000 */
[----:B------:R-:W-:Y:S01]  /*4bc0*/  ISETP.GT.AND P0, PT, R0, 0x8, P0 ;  /* 0x000000080000780c */ /* 0x000fe20000704270 */
[----:B------:R-:W-:Y:S02]  /*4bd0*/  BSSY B1, `(.L_x_137) ;  /* 0x0000005000017945 */ /* 0x000fe40003800000 */
[----:B------:R-:W-:-:S05]  /*4be0*/  FFMA R73, R73, R157, R12 ;  /* 0x0000009d49497223 */ /* 0x000fca000000000c */
[----:B------:R0:W-:Y:S05]  /*4bf0*/  @P2 STG.E desc[UR36][R4.64+0x184], R73 ;  /* 0x0001844904002986 */ /* 0x0001ea000c101924 */
[----:B------:R-:W-:Y:S05]  /*4c00*/  @!P0 BRA `(.L_x_138) ;  /* 0x0000000000048947 */ /* 0x000fea0003800000 */
[----:B------:R0:W5:Y:S02]  /*4c10*/  LDG.E.LTC128B R23, desc[UR36][R8.64+0x180] ;  /* 0x0001802408177981 */ /* 0x000164000c1e1920 */
.L_x_138:
[----:B------:R-:W-:Y:S05]  /*4c20*/  BSYNC B1 ;  /* 0x0000000000017941 */ /* 0x000fea0003800000 */
.L_x_137:
        /* <DEDUP_REMOVED lines=8> */
.L_x_140:
[----:B------:R-:W-:Y:S05]  /*4cb0*/  BSYNC B1 ;  /* 0x0000000000017941 */ /* 0x000fea0003800000 */
.L_x_139:
        /* <DEDUP_REMOVED lines=8> */
.L_x_142:
[----:B------:R-:W-:Y:S05]  /*4d40*/  BSYNC B1 ;  /* 0x0000000000017941 */ /* 0x000fea0003800000 */
.L_x_141:
[----:B0----5:R-:W-:Y:S01]  /*4d50*/  FMUL R13, R23, R156 ;  /* 0x0000009c170d7220 */ /* 0x021fe20000400000 */
[----:B------:R-:W-:Y:S01]  /*4d60*/  ISETP.GT.AND P1, PT, R0, RZ, P0 ;  /* 0x000000ff0000720c */ /* 0x000fe20000724270 */
[----:B------:R-:W-:Y:S02]  /*4d70*/  BSSY B1, `(.L_x_143) ;  /* 0x0000005000017945 */ /* 0x000fe40003800000 */
[----:B------:R-:W-:-:S05]  /*4d80*/  FFMA R13, R76, R157, R13 ;  /* 0x0000009d4c0d7223 */ /* 0x000fca000000000d */
[----:B------:R0:W-:Y:S05]  /*4d90*/  @P3 STG.E desc[UR36][R4.64+0x1a0], R13 ;  /* 0x0001a00d04003986 */ /* 0x0001ea000c101924 */
[----:B------:R-:W-:Y:S05]  /*4da0*/  @!P1 BRA `(.L_x_144) ;  /* 0x0000000000049947 */ /* 0x000fea0003800000 */
[----:B------:R0:W5:Y:S02]  /*4db0*/  LDG.E.LTC128B R23, desc[UR36][R6.64+0x1a4] ;  /* 0x0001a42406177981 */ /* 0x000164000c1e1920 */
.L_x_144:
[----:B------:R-:W-:Y:S05]  /*4dc0*/  BSYNC B1 ;  /* 0x0000000000017941 */ /* 0x000fea0003800000 */
.L_x_143:
[----:B-----5:R-:W-:Y:S01]  /*4dd0*/  FMUL R12, R23, R156 ;  /* 0x0000009c170c7220 */ /* 0x020fe20000400000 */
[----:B------:R-:W-:Y:S01]  /*4de0*/  ISETP.GT.AND P2, PT, R0, 0x8, P2 ;  /* 0x000000080000780c */ /* 0x000fe20001744270 */
[----:B------:R-:W-:Y:S02]  /*4df0*/  BSSY B1, `(.L_x_145) ;  /* 0x0000005000017945 */ /* 0x000fe40003800000 */
[----:B------:R-:W-:-:S05]  /*4e00*/  FFMA R77, R77, R157, R12 ;  /* 0x0000009d4d4d7223 */ /* 0x000fca000000000c */
[----:B------:R0:W-:Y:S05]  /*4e10*/  @P1 STG.E desc[UR36][R4.64+0x1a4], R77 ;  /* 0x0001a44d04001986 */ /* 0x0001ea000c101924 */
[----:B------:R-:W-:Y:S05]  /*4e20*/  @!P2 BRA `(.L_x_146) ;  /* 0x000000000004a947 */ /* 0x000fea0003800000 */
[----:B------:R0:W5:Y:S02]  /*4e30*/  LDG.E.LTC128B R23, desc[UR36][R8.64+0x1a0] ;  /* 0x0001a02408177981 */ /* 0x000164000c1e1920 */
.L_x_146:
[----:B------:R-:W-:Y:S05]  /*4e40*/  BSYNC B1 ;  /* 0x0000000000017941 */ /* 0x000fea0003800000 */
.L_x_145:
        /* <DEDUP_REMOVED lines=8> */
.L_x_148:
[----:B------:R-:W-:Y:S05]  /*4ed0*/  BSYNC B1 ;  /* 0x0000000000017941 */ /* 0x000fea0003800000 */
.L_x_147:
        /* <DEDUP_REMOVED lines=8> */
.L_x_150:
[----:B------:R-:W-:Y:S05]  /*4f60*/  BSYNC B1 ;  /* 0x0000000000017941 */ /* 0x000fea0003800000 */
.L_x_149:
[----:B0----5:R-:W-:Y:S01]  /*4f70*/  FMUL R13, R23, R156 ;  /* 0x0000009c170d7220 */ /* 0x021fe20000400000 */
[----:B------:R-:W-:Y:S01]  /*4f80*/  ISETP.GT.AND P0, PT, R0, RZ, P2 ;  /* 0x000000ff0000720c */ /* 0x000fe20001704270 */
[----:B------:R-:W-:Y:S02]  /*4f90*/  BSSY B1, `(.L_x_151) ;  /* 0x0000005000017945 */ /* 0x000fe40003800000 */
[----:B------:R-:W-:-:S05]  /*4fa0*/  FFMA R13, R80, R157, R13 ;  /* 0x0000009d500d7223 */ /* 0x000fca000000000d */
[----:B------:R0:W-:Y:S05]  /*4fb0*/  @P3 STG.E desc[UR36][R4.64+0x1c0], R13 ;  /* 0x0001c00d04003986 */ /* 0x0001ea000c101924 */
[----:B------:R-:W-:Y:S05]  /*4fc0*/  @!P0 BRA `(.L_x_152) ;  /* 0x0000000000048947 */ /* 0x000fea0003800000 */
[----:B------:R0:W5:Y:S02]  /*4fd0*/  LDG.E.LTC128B R23, desc[UR36][R6.64+0x1c4] ;  /* 0x0001c42406177981 */ /* 0x000164000c1e1920 */
.L_x_152:
[----:B------:R-:W-:Y:S05]  /*4fe0*/  BSYNC B1 ;  /* 0x0000000000017941 */ /* 0x000fea0003800000 */
.L_x_151:
[----:B-----5:R-:W-:Y:S01]  /*4ff0*/  FMUL R12, R23, R156 ;  /* 0x0000009c170c7220 */ /* 0x020fe20000400000 */
[----:B------:R-:W-:Y:S01]  /*5000*/  ISETP.GT.AND P1, PT, R0, 0x8, P1 ;  /* 0x000000080000780c */ /* 0x000fe20000f24270 */
[----:B------:R-:W-:Y:S02]  /*5010*/  BSSY B1, `(.L_x_153) ;  /* 0x0000005000017945 */ /* 0x000fe40003800000 */
[----:B------:R-:W-:-:S05]  /*5020*/  FFMA R81, R81, R157, R12 ;  /* 0x0000009d51517223 */ /* 0x000fca000000000c */
[----:B------:R0:W-:Y:S05]  /*5030*/  @P0 STG.E desc[UR36][R4.64+0x1c4], R81 ;  /* 0x0001c45104000986 */ /* 0x0001ea000c101924 */
[----:B------:R-:W-:Y:S05]  /*5040*/  @!P1 BRA `(.L_x_154) ;  /* 0x0000000000049947 */ /* 0x000fea0003800000 */
[----:B------:R0:W5:Y:S02]  /*5050*/  LDG.E.LTC128B R23, desc[UR36][R8.64+0x1c0] ;  /* 0x0001c02408177981 */ /* 0x000164000c1e1920 */
.L_x_154:
[----:B------:R-:W-:Y:S05]  /*5060*/  BSYNC B1 ;  /* 0x0000000000017941 */ /* 0x000fea0003800000 */
.L_x_153:
        /* <DEDUP_REMOVED lines=8> */
.L_x_156:
[----:B------:R-:W-:Y:S05]  /*50f0*/  BSYNC B1 ;  /* 0x0000000000017941 */ /* 0x000fea0003800000 */
.L_x_155:
        /* <DEDUP_REMOVED lines=8> */
.L_x_158:
[----:B------:R-:W-:Y:S05]  /*5180*/  BSYNC B1 ;  /* 0x0000000000017941 */ /* 0x000fea0003800000 */
.L_x_157:
[----:B0----5:R-:W-:Y:S01]  /*5190*/  FMUL R13, R23, R156 ;  /* 0x0000009c170d7220 */ /* 0x021fe20000400000 */
[----:B------:R-:W-:Y:S01]  /*51a0*/  ISETP.GT.AND P2, PT, R0, RZ, P1 ;  /* 0x000000ff0000720c */ /* 0x000fe20000f44270 */
[----:B------:R-:W-:Y:S02]  /*51b0*/  BSSY B1, `(.L_x_159) ;  /* 0x0000005000017945 */ /* 0x000fe40003800000 */
[----:B------:R-:W-:-:S05]  /*51c0*/  FFMA R13, R84, R157, R13 ;  /* 0x0000009d540d7223 */ /* 0x000fca000000000d */
[----:B------:R0:W-:Y:S05]  /*51d0*/  @P3 STG.E desc[UR36][R4.64+0x1e0], R13 ;  /* 0x0001e00d04003986 */ /* 0x0001ea000c101924 */
[----:B------:R-:W-:Y:S05]  /*51e0*/  @!P2 BRA `(.L_x_160) ;  /* 0x000000000004a947 */ /* 0x000fea0003800000 */
[----:B------:R0:W5:Y:S02]  /*51f0*/  LDG.E.LTC128B R23, desc[UR36][R6.64+0x1e4] ;  /* 0x0001e42406177981 */ /* 0x000164000c1e1920 */
.L_x_160:
[----:B------:R-:W-:Y:S05]  /*5200*/  BSYNC B1 ;  /* 0x0000000000017941 */ /* 0x000fea0003800000 */
.L_x_159:
[----:B-----5:R-:W-:Y:S01]  /*5210*/  FMUL R12, R23, R156 ;  /* 0x0000009c170c7220 */ /* 0x020fe20000400000 */
[----:B------:R-:W-:Y:S01]  /*5220*/  ISETP.GT.AND P0, PT, R0, 0x8, P0 ;  /* 0x000000080000780c */ /* 0x000fe20000704270 */
[----:B------:R-:W-:Y:S02]  /*5230*/  BSSY B1, `(.L_x_161) ;  /* 0x0000005000017945 */ /* 0x000fe40003800000 */
[----:B------:R-:W-:-:S05]  /*5240*/  FFMA R85, R85, R157, R12 ;  /* 0x0000009d55557223 */ /* 0x000fca000000000c */
[----:B------:R0:W-:Y:S05]  /*5250*/  @P2 STG.E desc[UR36][R4.64+0x1e4], R85 ;  /* 0x0001e45504002986 */ /* 0x0001ea000c101924 */
[----:B------:R-:W-:Y:S05]  /*5260*/  @!P0 BRA `(.L_x_162) ;  /* 0x0000000000048947 */ /* 0x000fea0003800000 */
[----:B------:R0:W5:Y:S02]  /*5270*/  LDG.E.LTC128B R23, desc[UR36][R8.64+0x1e0] ;  /* 0x0001e02408177981 */ /* 0x000164000c1e1920 */
.L_x_162:
[----:B------:R-:W-:Y:S05]  /*5280*/  BSYNC B1 ;  /* 0x0000000000017941 */ /* 0x000fea0003800000 */
.L_x_161:
        /* <DEDUP_REMOVED lines=8> */
.L_x_164:
[----:B------:R-:W-:Y:S05]  /*5310*/  BSYNC B1 ;  /* 0x0000000000017941 */ /* 0x000fea0003800000 */
.L_x_163:
        /* <DEDUP_REMOVED lines=8> */
.L_x_166:
[----:B------:R-:W-:Y:S05]  /*53a0*/  BSYNC B1 ;  /* 0x0000000000017941 */ /* 0x000fea0003800000 */
.L_x_165:
[----:B0----5:R-:W-:Y:S01]  /*53b0*/  FMUL R13, R23, R156 ;  /* 0x0000009c170d7220 */ /* 0x021fe20000400000 */
[----:B------:R-:W-:Y:S01]  /*53c0*/  ISETP.GT.AND P1, PT, R0, RZ, P0 ;  /* 0x000000ff0000720c */ /* 0x000fe20000724270 */
[----:B------:R-:W-:Y:S02]  /*53d0*/  BSSY B1, `(.L_x_167) ;  /* 0x0000005000017945 */ /* 0x000fe40003800000 */
[----:B------:R-:W-:-:S05]  /*53e0*/  FFMA R13, R88, R157, R13 ;  /* 0x0000009d580d7223 */ /* 0x000fca000000000d */
[----:B------:R0:W-:Y:S05]  /*53f0*/  @P3 STG.E desc[UR36][R4.64+0x200], R13 ;  /* 0x0002000d04003986 */ /* 0x0001ea000c101924 */
[----:B------:R-:W-:Y:S05]  /*5400*/  @!P1 BRA `(.L_x_168) ;  /* 0x0000000000049947 */ /* 0x000fea0003800000 */
[----:B------:R0:W5:Y:S02]  /*5410*/  LDG.E.LTC128B R23, desc[UR36][R6.64+0x204] ;  /* 0x0002042406177981 */ /* 0x000164000c1e1920 */
.L_x_168:
[----:B------:R-:W-:Y:S05]  /*5420*/  BSYNC B1 ;  /* 0x0000000000017941 */ /* 0x000fea0003800000 */
.L_x_167:
[----:B-----5:R-:W-:Y:S01]  /*5430*/  FMUL R12, R23, R156 ;  /* 0x0000009c170c7220 */ /* 0x020fe20000400000 */
[----:B------:R-:W-:Y:S01]  /*5440*/  ISETP.GT.AND P2, PT, R0, 0x8, P2 ;  /* 0x000000080000780c */ /* 0x000fe20001744270 */
[----:B------:R-:W-:Y:S02]  /*5450*/  BSSY B1, `(.L_x_169) ;  /* 0x0000005000017945 */ /* 0x000fe40003800000 */
[----:B------:R-:W-:-:S05]  /*5460*/  FFMA R89, R89, R157, R12 ;  /* 0x0000009d59597223 */ /* 0x000fca000000000c */
[----:B------:R0:W-:Y:S05]  /*5470*/  @P1 STG.E desc[UR36][R4.64+0x204], R89 ;  /* 0x0002045904001986 */ /* 0x0001ea000c101924 */
[----:B------:R-:W-:Y:S05]  /*5480*/  @!P2 BRA `(.L_x_170) ;  /* 0x000000000004a947 */ /* 0x000fea0003800000 */
[----:B------:R0:W5:Y:S02]  /*5490*/  LDG.E.LTC128B R23, desc[UR36][R8.64+0x200] ;  /* 0x0002002408177981 */ /* 0x000164000c1e1920 */
.L_x_170:
[----:B------:R-:W-:Y:S05]  /*54a0*/  BSYNC B1 ;  /* 0x0000000000017941 */ /* 0x000fea0003800000 */
.L_x_169:
        /* <DEDUP_REMOVED lines=8> */
.L_x_172:
[----:B------:R-:W-:Y:S05]  /*5530*/  BSYNC B1 ;  /* 0x0000000000017941 */ /* 0x000fea0003800000 */
.L_x_171:
        /* <DEDUP_REMOVED lines=8> */
.L_x_174:
[----:B------:R-:W-:Y:S05]  /*55c0*/  BSYNC B1 ;  /* 0x0000000000017941 */ /* 0x000fea0003800000 */
.L_x_173:
[----:B0----5:R-:W-:Y:S01]  /*55d0*/  FMUL R13, R23, R156 ;  /* 0x0000009c170d7220 */ /* 0x021fe20000400000 */
[----:B------:R-:W-:Y:S01]  /*55e0*/  ISETP.GT.AND P0, PT, R0, RZ, P2 ;  /* 0x000000ff0000720c */ /* 0x000fe20001704270 */
[----:B------:R-:W-:Y:S02]  /*55f0*/  BSSY B1, `(.L_x_175) ;  /* 0x0000005000017945 */ /* 0x000fe40003800000 */
[----:B------:R-:W-:-:S05]  /*5600*/  FFMA R13, R92, R157, R13 ;  /* 0x0000009d5c0d7223 */ /* 0x000fca000000000d */
[----:B------:R0:W-:Y:S05]  /*5610*/  @P3 STG.E desc[UR36][R4.64+0x220], R13 ;  /* 0x0002200d04003986 */ /* 0x0001ea000c101924 */
[----:B------:R-:W-:Y:S05]  /*5620*/  @!P0 BRA `(.L_x_176) ;  /* 0x0000000000048947 */ /* 0x000fea0003800000 */
[----:B------:R0:W5:Y:S02]  /*5630*/  LDG.E.LTC128B R23, desc[UR36][R6.64+0x224] ;  /* 0x0002242406177981 */ /* 0x000164000c1e1920 */
.L_x_176:
[----:B------:R-:W-:Y:S05]  /*5640*/  BSYNC B1 ;  /* 0x0000000000017941 */ /* 0x000fea0003800000 */
.L_x_175:
[----:B-----5:R-:W-:Y:S01]  /*5650*/  FMUL R12, R23, R156 ;  /* 0x0000009c170c7220 */ /* 0x020fe20000400000 */
[----:B------:R-:W-:Y:S01]  /*5660*/  ISETP.GT.AND P1, PT, R0, 0x8, P1 ;  /* 0x000000080000780c */ /* 0x000fe20000f24270 */
[----:B------:R-:W-:Y:S02]  /*5670*/  BSSY B1, `(.L_x_177) ;  /* 0x0000005000017945 */ /* 0x000fe40003800000 */
[----:B------:R-:W-:-:S05]  /*5680*/  FFMA R93, R93, R157, R12 ;  /* 0x0000009d5d5d7223 */ /* 0x000fca000000000c */
[----:B------:R0:W-:Y:S05]  /*5690*/  @P0 STG.E desc[UR36][R4.64+0x224], R93 ;  /* 0x0002245d04000986 */ /* 0x0001ea000c101924 */
[----:B------:R-:W-:Y:S05]  /*56a0*/  @!P1 BRA `(.L_x_178) ;  /* 0x0000000000049947 */ /* 0x000fea0003800000 */
[----:B------:R0:W5:Y:S02]  /*56b0*/  LDG.E.LTC128B R23, desc[UR36][R8.64+0x220] ;  /* 0x0002202408177981 */ /* 0x000164000c1e1920 */
.L_x_178:
[----:B------:R-:W-:Y:S05]  /*56c0*/  BSYNC B1 ;  /* 0x0000000000017941 */ /* 0x000fea0003800000 */
.L_x_177:
        /* <DEDUP_REMOVED lines=8> */
.L_x_180:
[----:B------:R-:W-:Y:S05]  /*5750*/  BSYNC B1 ;  /* 0x0000000000017941 */ /* 0x000fea0003800000 */
.L_x_179:
        /* <DEDUP_REMOVED lines=8> */
.L_x_182:
[----:B------:R-:W-:Y:S05]  /*57e0*/  BSYNC B1 ;  /* 0x0000000000017941 */ /* 0x000fea0003800000 */
.L_x_181:
[----:B0----5:R-:W-:Y:S01]  /*57f0*/  FMUL R13, R23, R156 ;  /* 0x0000009c170d7220 */ /* 0x021fe20000400000 */
[----:B------:R-:W-:Y:S01]  /*5800*/  ISETP.GT.AND P2, PT, R0, RZ, P1 ;  /* 0x000000ff0000720c */ /* 0x000fe20000f44270 */
[----:B------:R-:W-:Y:S02]  /*5810*/  BSSY B1, `(.L_x_183) ;  /* 0x0000005000017945 */ /* 0x000fe40003800000 */
[----:B------:R-:W-:-:S05]  /*5820*/  FFMA R13, R96, R157, R13 ;  /* 0x0000009d600d7223 */ /* 0x000fca000000000d */
[----:B------:R0:W-:Y:S05]  /*5830*/  @P3 STG.E desc[UR36][R4.64+0x240], R13 ;  /* 0x0002400d04003986 */ /* 0x0001ea000c101924 */
[----:B------:R-:W-:Y:S05]  /*5840*/  @!P2 BRA `(.L_x_184) ;  /* 0x000000000004a947 */ /* 0x000fea0003800000 */
[----:B------:R0:W5:Y:S02]  /*5850*/  LDG.E.LTC128B R23, desc[UR36][R6.64+0x244] ;  /* 0x0002442406177981 */ /* 0x000164000c1e1920 */
.L_x_184:
[----:B------:R-:W-:Y:S05]  /*5860*/  BSYNC B1 ;  /* 0x0000000000017941 */ /* 0x000fea0003800000 */
.L_x_183:
[----:B-----5:R-:W-:Y:S01]  /*5870*/  FMUL R12, R23, R156 ;  /* 0x0000009c170c7220 */ /* 0x020fe20000400000 */
[----:B------:R-:W-:Y:S01]  /*5880*/  ISETP.GT.AND P0, PT, R0, 0x8, P0 ;  /* 0x000000080000780c */ /* 0x000fe20000704270 */
[----:B------:R-:W-:Y:S02]  /*5890*/  BSSY B1, `(.L_x_185) ;  /* 0x0000005000017945 */ /* 0x000fe40003800000 */
[----:B------:R-:W-:-:S05]  /*58a0*/  FFMA R97, R97, R157, R12 ;  /* 0x0000009d61617223 */ /* 0x000fca000000000c */
[----:B------:R0:W-:Y:S05]  /*58b0*/  @P2 STG.E desc[UR36][R4.64+0x244], R97 ;  /* 0x0002446104002986 */ /* 0x0001ea000c101924 */
[----:B------:R-:W-:Y:S05]  /*58c0*/  @!P0 BRA `(.L_x_186) ;  /* 0x0000000000048947 */ /* 0x000fea0003800000 */
[----:B------:R0:W5:Y:S02]  /*58d0*/  LDG.E.LTC128B R23, desc[UR36][R8.64+0x240] ;  /* 0x0002402408177981 */ /* 0x000164000c1e1920 */
.L_x_186:
[----:B------:R-:W-:Y:S05]  /*58e0*/  BSYNC B1 ;  /* 0x0000000000017941 */ /* 0x000fea0003800000 */
.L_x_185:
        /* <DEDUP_REMOVED lines=8> */
.L_x_188:
[----:B------:R-:W-:Y:S05]  /*5970*/  BSYNC B1 ;  /* 0x0000000000017941 */ /* 0x000fea0003800000 */
.L_x_187:
        /* <DEDUP_REMOVED lines=8> */
.L_x_190:
[----:B------:R-:W-:Y:S05]  /*5a00*/  BSYNC B1 ;  /* 0x0000000000017941 */ /* 0x000fea0003800000 */
.L_x_189:
[----:B0----5:R-:W-:Y:S01]  /*5a10*/  FMUL R13, R23, R156 ;  /* 0x0000009c170d7220 */ /* 0x021fe20000400000 */
[----:B------:R-:W-:Y:S01]  /*5a20*/  ISETP.GT.AND P1, PT, R0, RZ, P0 ;  /* 0x000000ff0000720c */ /* 0x000fe20000724270 */
[----:B------:R-:W-:Y:S02]  /*5a30*/  BSSY B1, `(.L_x_191) ;  /* 0x0000005000017945 */ /* 0x000fe40003800000 */
[----:B------:R-:W-:-:S05]  /*5a40*/  FFMA R13, R100, R157, R13 ;  /* 0x0000009d640d7223 */ /* 0x000fca000000000d */
[----:B------:R0:W-:Y:S05]  /*5a50*/  @P3 STG.E desc[UR36][R4.64+0x260], R13 ;  /* 0x0002600d04003986 */ /* 0x0001ea000c101924 */
[----:B------:R-:W-:Y:S05]  /*5a60*/  @!P1 BRA `(.L_x_192) ;  /* 0x0000000000049947 */ /* 0x000fea0003800000 */
[----:B------:R0:W5:Y:S02]  /*5a70*/  LDG.E.LTC128B R23, desc[UR36][R6.64+0x264] ;  /* 0x0002642406177981 */ /* 0x000164000c1e1920 */
.L_x_192:
[----:B------:R-:W-:Y:S05]  /*5a80*/  BSYNC B1 ;  /* 0x0000000000017941 */ /* 0x000fea0003800000 */
.L_x_191:
[----:B-----5:R-:W-:Y:S01]  /*5a90*/  FMUL R12, R23, R156 ;  /* 0x0000009c170c7220 */ /* 0x020fe20000400000 */
[----:B------:R-:W-:Y:S01]  /*5aa0*/  ISETP.GT.AND P2, PT, R0, 0x8, P2 ;  /* 0x000000080000780c */ /* 0x000fe20001744270 */
[----:B------:R-:W-:Y:S02]  /*5ab0*/  BSSY B1, `(.L_x_193) ;  /* 0x0000005000017945 */ /* 0x000fe40003800000 */
[----:B------:R-:W-:-:S05]  /*5ac0*/  FFMA R101, R101, R157, R12 ;  /* 0x0000009d65657223 */ /* 0x000fca000000000c */
[----:B------:R0:W-:Y:S05]  /*5ad0*/  @P1 STG.E desc[UR36][R4.64+0x264], R101 ;  /* 0x0002646504001986 */ /* 0x0001ea000c101924 */
[----:B------:R-:W-:Y:S05]  /*5ae0*/  @!P2 BRA `(.L_x_194) ;  /* 0x000000000004a947 */ /* 0x000fea0003800000 */
[----:B------:R0:W5:Y:S02]  /*5af0*/  LDG.E.LTC128B R23, desc[UR36][R8.64+0x260] ;  /* 0x0002602408177981 */ /* 0x000164000c1e1920 */
.L_x_194:
[----:B------:R-:W-:Y:S05]  /*5b00*/  BSYNC B1 ;  /* 0x0000000000017941 */ /* 0x000fea0003800000 */
.L_x_193:
        /* <DEDUP_REMOVED lines=8> */
.L_x_196:
[----:B------:R-:W-:Y:S05]  /*5b90*/  BSYNC B1 ;  /* 0x0000000000017941 */ /* 0x000fea0003800000 */
.L_x_195:
        /* <DEDUP_REMOVED lines=8> */
.L_x_198:
[----:B------:R-:W-:Y:S05]  /*5c20*/  BSYNC B1 ;  /* 0x0000000000017941 */ /* 0x000fea0003800000 */
.L_x_197:
[----:B0----5:R-:W-:Y:S01]  /*5c30*/  FMUL R13, R23, R156 ;  /* 0x0000009c170d7220 */ /* 0x021fe20000400000 */
[----:B------:R-:W-:Y:S01]  /*5c40*/  ISETP.GT.AND P0, PT, R0, RZ, P2 ;  /* 0x000000ff0000720c */ /* 0x000fe20001704270 */
[----:B------:R-:W-:Y:S02]  /*5c50*/  BSSY B1, `(.L_x_199) ;  /* 0x0000005000017945 */ /* 0x000fe40003800000 */
[----:B------:R-:W-:-:S05]  /*5c60*/  FFMA R13, R104, R157, R13 ;  /* 0x0000009d680d7223 */ /* 0x000fca000000000d */
[----:B------:R0:W-:Y:S05]  /*5c70*/  @P3 STG.E desc[UR36][R4.64+0x280], R13 ;  /* 0x0002800d04003986 */ /* 0x0001ea000c101924 */
[----:B------:R-:W-:Y:S05]  /*5c80*/  @!P0 BRA `(.L_x_200) ;  /* 0x0000000000048947 */ /* 0x000fea0003800000 */
[----:B------:R0:W5:Y:S02]  /*5c90*/  LDG.E.LTC128B R23, desc[UR36][R6.64+0x284] ;  /* 0x0002842406177981 */ /* 0x000164000c1e1920 */
.L_x_200:
[----:B------:R-:W-:Y:S05]  /*5ca0*/  BSYNC B1 ;  /* 0x0000000000017941 */ /* 0x000fea0003800000 */
.L_x_199:
[----:B-----5:R-:W-:Y:S01]  /*5cb0*/  FMUL R12, R23, R156 ;  /* 0x0000009c170c7220 */ /* 0x020fe20000400000 */
[----:B------:R-:W-:Y:S01]  /*5cc0*/  ISETP.GT.AND P1, PT, R0, 0x8, P1 ;  /* 0x000000080000780c */ /* 0x000fe20000f24270 */
[----:B------:R-:W-:Y:S02]  /*5cd0*/  BSSY B1, `(.L_x_201) ;  /* 0x0000005000017945 */ /* 0x000fe40003800000 */
[----:B------:R-:W-:-:S05]  /*5ce0*/  FFMA R105, R105, R157, R12 ;  /* 0x0000009d69697223 */ /* 0x000fca000000000c */
[----:B------:R0:W-:Y:S05]  /*5cf0*/  @P0 STG.E desc[UR36][R4.64+0x284], R105 ;  /* 0x0002846904000986 */ /* 0x0001ea000c101924 */
[----:B------:R-:W-:Y:S05]  /*5d00*/  @!P1 BRA `(.L_x_202) ;  /* 0x0000000000049947 */ /* 0x000fea0003800000 */
[----:B------:R0:W5:Y:S02]  /*5d10*/  LDG.E.LTC128B R23, desc[UR36][R8.64+0x280] ;  /* 0x0002802408177981 */ /* 0x000164000c1e1920 */
.L_x_202:
[----:B------:R-:W-:Y:S05]  /*5d20*/  BSYNC B1 ;  /* 0x0000000000017941 */ /* 0x000fea0003800000 */
.L_x_201:
        /* <DEDUP_REMOVED lines=8> */
.L_x_204:
[----:B------:R-:W-:Y:S05]  /*5db0*/  BSYNC B1 ;  /* 0x0000000000017941 */ /* 0x000fea0003800000 */
.L_x_203:
        /* <DEDUP_REMOVED lines=8> */
.L_x_206:
[----:B------:R-:W-:Y:S05]  /*5e40*/  BSYNC B1 ;  /* 0x0000000000017941 */ /* 0x000fea0003800000 */
.L_x_205:
[----:B0----5:R-:W-:Y:S01]  /*5e50*/  FMUL R13, R23, R156 ;  /* 0x0000009c170d7220 */ /* 0x021fe20000400000 */
[----:B------:R-:W-:Y:S01]  /*5e60*/  ISETP.GT.AND P2, PT, R0, RZ, P1 ;  /* 0x000000ff0000720c */ /* 0x000fe20000f44270 */
[----:B------:R-:W-:Y:S02]  /*5e70*/  BSSY B1, `(.L_x_207) ;  /* 0x0000005000017945 */ /* 0x000fe40003800000 */
[----:B------:R-:W-:-:S05]  /*5e80*/  FFMA R13, R108, R157, R13 ;  /* 0x0000009d6c0d7223 */ /* 0x000fca000000000d */
[----:B------:R0:W-:Y:S05]  /*5e90*/  @P3 STG.E desc[UR36][R4.64+0x2a0], R13 ;  /* 0x0002a00d04003986 */ /* 0x0001ea000c101924 */
[----:B------:R-:W-:Y:S05]  /*5ea0*/  @!P2 BRA `(.L_x_208) ;  /* 0x000000000004a947 */ /* 0x000fea0003800000 */
[----:B------:R0:W5:Y:S02]  /*5eb0*/  LDG.E.LTC128B R23, desc[UR36][R6.64+0x2a4] ;  /* 0x0002a42406177981 */ /* 0x000164000c1e1920 */
.L_x_208:
[----:B------:R-:W-:Y:S05]  /*5ec0*/  BSYNC B1 ;  /* 0x0000000000017941 */ /* 0x000fea0003800000 */
.L_x_207:
[----:B-----5:R-:W-:Y:S01]  /*5ed0*/  FMUL R12, R23, R156 ;  /* 0x0000009c170c7220 */ /* 0x020fe20000400000 */
[----:B------:R-:W-:Y:S01]  /*5ee0*/  ISETP.GT.AND P0, PT, R0, 0x8, P0 ;  /* 0x000000080000780c */ /* 0x000fe20000704270 */
[----:B------:R-:W-:Y:S02]  /*5ef0*/  BSSY B1, `(.L_x_209) ;  /* 0x0000005000017945 */ /* 0x000fe40003800000 */
[----:B------:R-:W-:-:S05]  /*5f00*/  FFMA R109, R109, R157, R12 ;  /* 0x0000009d6d6d7223 */ /* 0x000fca000000000c */
[----:B------:R0:W-:Y:S05]  /*5f10*/  @P2 STG.E desc[UR36][R4.64+0x2a4], R109 ;  /* 0x0002a46d04002986 */ /* 0x0001ea000c101924 */
[----:B------:R-:W-:Y:S05]  /*5f20*/  @!P0 BRA `(.L_x_210) ;  /* 0x0000000000048947 */ /* 0x000fea0003800000 */
[----:B------:R0:W5:Y:S02]  /*5f30*/  LDG.E.LTC128B R23, desc[UR36][R8.64+0x2a0] ;  /* 0x0002a02408177981 */ /* 0x000164000c1e1920 */
.L_x_210:
[----:B------:R-:W-:Y:S05]  /*5f40*/  BSYNC B1 ;  /* 0x0000000000017941 */ /* 0x000fea0003800000 */
.L_x_209:
        /* <DEDUP_REMOVED lines=8> */
.L_x_212:
[----:B------:R-:W-:Y:S05]  /*5fd0*/  BSYNC B1 ;  /* 0x0000000000017941 */ /* 0x000fea0003800000 */
.L_x_211:
        /* <DEDUP_REMOVED lines=8> */
.L_x_214:
[----:B------:R-:W-:Y:S05]  /*6060*/  BSYNC B1 ;  /* 0x0000000000017941 */ /* 0x000fea0003800000 */
.L_x_213:
[----:B0----5:R-:W-:Y:S01]  /*6070*/  FMUL R13, R23, R156 ;  /* 0x0000009c170d7220 */ /* 0x021fe20000400000 */
[----:B------:R-:W-:Y:S01]  /*6080*/  ISETP.GT.AND P1, PT, R0, RZ, P0 ;  /* 0x000000ff0000720c */ /* 0x000fe20000724270 */
[----:B------:R-:W-:Y:S02]  /*6090*/  BSSY B1, `(.L_x_215) ;  /* 0x0000005000017945 */ /* 0x000fe40003800000 */
[----:B------:R-:W-:-:S05]  /*60a0*/  FFMA R13, R112, R157, R13 ;  /* 0x0000009d700d7223 */ /* 0x000fca000000000d */
[----:B------:R0:W-:Y:S05]  /*60b0*/  @P3 STG.E desc[UR36][R4.64+0x2c0], R13 ;  /* 0x0002c00d04003986 */ /* 0x0001ea000c101924 */
[----:B------:R-:W-:Y:S05]  /*60c0*/  @!P1 BRA `(.L_x_216) ;  /* 0x0000000000049947 */ /* 0x000fea0003800000 */
[----:B------:R0:W5:Y:S02]  /*60d0*/  LDG.E.LTC128B R23, desc[UR36][R6.64+0x2c4] ;  /* 0x0002c42406177981 */ /* 0x000164000c1e1920 */
.L_x_216:
[----:B------:R-:W-:Y:S05]  /*60e0*/  BSYNC B1 ;  /* 0x0000000000017941 */ /* 0x000fea0003800000 */
.L_x_215:
[----:B-----5:R-:W-:Y:S01]  /*60f0*/  FMUL R12, R23, R156 ;  /* 0x0000009c170c7220 */ /* 0x020fe20000400000 */
[----:B------:R-:W-:Y:S01]  /*6100*/  ISETP.GT.AND P2, PT, R0, 0x8, P2 ;  /* 0x000000080000780c */ /* 0x000fe20001744270 */
[----:B------:R-:W-:Y:S02]  /*6110*/  BSSY B1, `(.L_x_217) ;  /* 0x0000005000017945 */ /* 0x000fe40003800000 */
[----:B------:R-:W-:-:S05]  /*6120*/  FFMA R113, R113, R157, R12 ;  /* 0x0000009d71717223 */ /* 0x000fca000000000c */
[----:B------:R0:W-:Y:S05]  /*6130*/  @P1 STG.E desc[UR36][R4.64+0x2c4], R113 ;  /* 0x0002c47104001986 */ /* 0x0001ea000c101924 */
[----:B------:R-:W-:Y:S05]  /*6140*/  @!P2 BRA `(.L_x_218) ;  /* 0x000000000004a947 */ /* 0x000fea0003800000 */
[----:B------:R0:W5:Y:S02]  /*6150*/  LDG.E.LTC128B R23, desc[UR36][R8.64+0x2c0] ;  /* 0x0002c02408177981 */ /* 0x000164000c1e1920 */
.L_x_218:
[----:B------:R-:W-:Y:S05]  /*6160*/  BSYNC B1 ;  /* 0x0000000000017941 */ /* 0x000fea0003800000 */
.L_x_217:
        /* <DEDUP_REMOVED lines=8> */
.L_x_220:
[----:B------:R-:W-:Y:S05]  /*61f0*/  BSYNC B1 ;  /* 0x0000000000017941 */ /* 0x000fea0003800000 */
.L_x_219:
        /* <DEDUP_REMOVED lines=8> */
.L_x_222:
[----:B------:R-:W-:Y:S05]  /*6280*/  BSYNC B1 ;  /* 0x0000000000017941 */ /* 0x000fea0003800000 */
.L_x_221:
[----:B0----5:R-:W-:Y:S01]  /*6290*/  FMUL R13, R23, R156 ;  /* 0x0000009c170d7220 */ /* 0x021fe20000400000 */
[----:B------:R-:W-:Y:S01]  /*62a0*/  ISETP.GT.AND P0, PT, R0, RZ, P2 ;  /* 0x000000ff0000720c */ /* 0x000fe20001704270 */
[----:B------:R-:W-:Y:S02]  /*62b0*/  BSSY B1, `(.L_x_223) ;  /* 0x0000005000017945 */ /* 0x000fe40003800000 */
[----:B------:R-:W-:-:S05]  /*62c0*/  FFMA R13, R116, R157, R13 ;  /* 0x0000009d740d7223 */ /* 0x000fca000000000d */
[----:B------:R0:W-:Y:S05]  /*62d0*/  @P3 STG.E desc[UR36][R4.64+0x2e0], R13 ;  /* 0x0002e00d04003986 */ /* 0x0001ea000c101924 */
[----:B------:R-:W-:Y:S05]  /*62e0*/  @!P0 BRA `(.L_x_224) ;  /* 0x0000000000048947 */ /* 0x000fea0003800000 */
[----:B------:R0:W5:Y:S02]  /*62f0*/  LDG.E.LTC128B R23, desc[UR36][R6.64+0x2e4] ;  /* 0x0002e42406177981 */ /* 0x000164000c1e1920 */
.L_x_224:
[----:B------:R-:W-:Y:S05]  /*6300*/  BSYNC B1 ;  /* 0x0000000000017941 */ /* 0x000fea0003800000 */
.L_x_223:
[----:B-----5:R-:W-:Y:S01]  /*6310*/  FMUL R12, R23, R156 ;  /* 0x0000009c170c7220 */ /* 0x020fe20000400000 */
[----:B------:R-:W-:Y:S01]  /*6320*/  ISETP.GT.AND P1, PT, R0, 0x8, P1 ;  /* 0x000000080000780c */ /* 0x000fe20000f24270 */
[----:B------:R-:W-:Y:S02]  /*6330*/  BSSY B1, `(.L_x_225) ;  /* 0x0000005000017945 */ /* 0x000fe40003800000 */
[----:B------:R-:W-:-:S05]  /*6340*/  FFMA R117, R117, R157, R12 ;  /* 0x0000009d75757223 */ /* 0x000fca000000000c */
[----:B------:R0:W-:Y:S05]  /*6350*/  @P0 STG.E desc[UR36][R4.64+0x2e4], R117 ;  /* 0x0002e47504000986 */ /* 0x0001ea000c101924 */
[----:B------:R-:W-:Y:S05]  /*6360*/  @!P1 BRA `(.L_x_226) ;  /* 0x0000000000049947 */ /* 0x000fea0003800000 */
[----:B------:R0:W5:Y:S02]  /*6370*/  LDG.E.LTC128B R23, desc[UR36][R8.64+0x2e0] ;  /* 0x0002e02408177981 */ /* 0x000164000c1e1920 */
.L_x_226:
[----:B------:R-:W-:Y:S05]  /*6380*/  BSYNC B1 ;  /* 0x0000000000017941 */ /* 0x000fea0003800000 */
.L_x_225:
        /* <DEDUP_REMOVED lines=8> */
.L_x_228:
[----:B------:R-:W-:Y:S05]  /*6410*/  BSYNC B1 ;  /* 0x0000000000017941 */ /* 0x000fea0003800000 */
.L_x_227:
        /* <DEDUP_REMOVED lines=8> */
.L_x_230:
[----:B------:R-:W-:Y:S05]  /*64a0*/  BSYNC B1 ;  /* 0x0000000000017941 */ /* 0x000fea0003800000 */
.L_x_229:
[----:B0----5:R-:W-:Y:S01]  /*64b0*/  FMUL R13, R23, R156 ;  /* 0x0000009c170d7220 */ /* 0x021fe20000400000 */
[----:B------:R-:W-:Y:S01]  /*64c0*/  ISETP.GT.AND P2, PT, R0, RZ, P1 ;  /* 0x000000ff0000720c */ /* 0x000fe20000f44270 */
[----:B------:R-:W-:Y:S02]  /*64d0*/  BSSY B1, `(.L_x_231) ;  /* 0x0000005000017945 */ /* 0x000fe40003800000 */
[----:B------:R-:W-:-:S05]  /*64e0*/  FFMA R13, R120, R157, R13 ;  /* 0x0000009d780d7223 */ /* 0x000fca000000000d */
[----:B------:R0:W-:Y:S05]  /*64f0*/  @P3 STG.E desc[UR36][R4.64+0x300], R13 ;  /* 0x0003000d04003986 */ /* 0x0001ea000c101924 */
[----:B------:R-:W-:Y:S05]  /*6500*/  @!P2 BRA `(.L_x_232) ;  /* 0x000000000004a947 */ /* 0x000fea0003800000 */
[----:B------:R0:W5:Y:S02]  /*6510*/  LDG.E.LTC128B R23, desc[UR36][R6.64+0x304] ;  /* 0x0003042406177981 */ /* 0x000164000c1e1920 */
.L_x_232:
[----:B------:R-:W-:Y:S05]  /*6520*/  BSYNC B1 ;  /* 0x0000000000017941 */ /* 0x000fea0003800000 */
.L_x_231:
[----:B-----5:R-:W-:Y:S01]  /*6530*/  FMUL R12, R23, R156 ;  /* 0x0000009c170c7220 */ /* 0x020fe20000400000 */
[----:B------:R-:W-:Y:S01]  /*6540*/  ISETP.GT.AND P0, PT, R0, 0x8, P0 ;  /* 0x000000080000780c */ /* 0x000fe20000704270 */
[----:B------:R-:W-:Y:S02]  /*6550*/  BSSY B1, `(.L_x_233) ;  /* 0x0000005000017945 */ /* 0x000fe40003800000 */
[----:B------:R-:W-:-:S05]  /*6560*/  FFMA R121, R121, R157, R12 ;  /* 0x0000009d79797223 */ /* 0x000fca000000000c */
[----:B------:R0:W-:Y:S05]  /*6570*/  @P2 STG.E desc[UR36][R4.64+0x304], R121 ;  /* 0x0003047904002986 */ /* 0x0001ea000c101924 */
[----:B------:R-:W-:Y:S05]  /*6580*/  @!P0 BRA `(.L_x_234) ;  /* 0x0000000000048947 */ /* 0x000fea0003800000 */
[----:B------:R0:W5:Y:S02]  /*6590*/  LDG.E.LTC128B R23, desc[UR36][R8.64+0x300] ;  /* 0x0003002408177981 */ /* 0x000164000c1e1920 */
.L_x_234:
[----:B------:R-:W-:Y:S05]  /*65a0*/  BSYNC B1 ;  /* 0x0000000000017941 */ /* 0x000fea0003800000 */
.L_x_233:
        /* <DEDUP_REMOVED lines=8> */
.L_x_236:
[----:B------:R-:W-:Y:S05]  /*6630*/  BSYNC B1 ;  /* 0x0000000000017941 */ /* 0x000fea0003800000 */
.L_x_235:
        /* <DEDUP_REMOVED lines=8> */
.L_x_238:
[----:B------:R-:W-:Y:S05]  /*66c0*/  BSYNC B1 ;  /* 0x0000000000017941 */ /* 0x000fea0003800000 */
.L_x_237:
[----:B0----5:R-:W-:Y:S01]  /*66d0*/  FMUL R13, R23, R156 ;  /* 0x0000009c170d7220 */ /* 0x021fe20000400000 */
[----:B------:R-:W-:Y:S01]  /*66e0*/  ISETP.GT.AND P1, PT, R0, RZ, P0 ;  /* 0x000000ff0000720c */ /* 0x000fe20000724270 */
[----:B------:R-:W-:Y:S02]  /*66f0*/  BSSY B1, `(.L_x_239) ;  /* 0x0000005000017945 */ /* 0x000fe40003800000 */
[----:B------:R-:W-:-:S05]  /*6700*/  FFMA R13, R124, R157, R13 ;  /* 0x0000009d7c0d7223 */ /* 0x000fca000000000d */
[----:B------:R0:W-:Y:S05]  /*6710*/  @P3 STG.E desc[UR36][R4.64+0x320], R13 ;  /* 0x0003200d04003986 */ /* 0x0001ea000c101924 */
[----:B------:R-:W-:Y:S05]  /*6720*/  @!P1 BRA `(.L_x_240) ;  /* 0x0000000000049947 */ /* 0x000fea0003800000 */
[----:B------:R0:W5:Y:S02]  /*6730*/  LDG.E.LTC128B R23, desc[UR36][R6.64+0x324] ;  /* 0x0003242406177981 */ /* 0x000164000c1e1920 */
.L_x_240:
[----:B------:R-:W-:Y:S05]  /*6740*/  BSYNC B1 ;  /* 0x0000000000017941 */ /* 0x000fea0003800000 */
.L_x_239:
[----:B-----5:R-:W-:Y:S01]  /*6750*/  FMUL R12, R23, R156 ;  /* 0x0000009c170c7220 */ /* 0x020fe20000400000 */
[----:B------:R-:W-:Y:S01]  /*6760*/  ISETP.GT.AND P2, PT, R0, 0x8, P2 ;  /* 0x000000080000780c */ /* 0x000fe20001744270 */
[----:B------:R-:W-:Y:S02]  /*6770*/  BSSY B1, `(.L_x_241) ;  /* 0x0000005000017945 */ /* 0x000fe40003800000 */
[----:B------:R-:W-:-:S05]  /*6780*/  FFMA R125, R125, R157, R12 ;  /* 0x0000009d7d7d7223 */ /* 0x000fca000000000c */
[----:B------:R0:W-:Y:S05]  /*6790*/  @P1 STG.E desc[UR36][R4.64+0x324], R125 ;  /* 0x0003247d04001986 */ /* 0x0001ea000c101924 */
[----:B------:R-:W-:Y:S05]  /*67a0*/  @!P2 BRA `(.L_x_242) ;  /* 0x000000000004a947 */ /* 0x000fea0003800000 */
[----:B------:R0:W5:Y:S02]  /*67b0*/  LDG.E.LTC128B R23, desc[UR36][R8.64+0x320] ;  /* 0x0003202408177981 */ /* 0x000164000c1e1920 */
.L_x_242:
[----:B------:R-:W-:Y:S05]  /*67c0*/  BSYNC B1 ;  /* 0x0000000000017941 */ /* 0x000fea0003800000 */
.L_x_241:
        /* <DEDUP_REMOVED lines=8> */
.L_x_244:
[----:B------:R-:W-:Y:S05]  /*6850*/  BSYNC B1 ;  /* 0x0000000000017941 */ /* 0x000fea0003800000 */
.L_x_243:
        /* <DEDUP_REMOVED lines=8> */
.L_x_246:
[----:B------:R-:W-:Y:S05]  /*68e0*/  BSYNC B1 ;  /* 0x0000000000017941 */ /* 0x000fea0003800000 */
.L_x_245:
[----:B0----5:R-:W-:Y:S01]  /*68f0*/  FMUL R13, R23, R156 ;  /* 0x0000009c170d7220 */ /* 0x021fe20000400000 */
[----:B------:R-:W-:Y:S01]  /*6900*/  ISETP.GT.AND P0, PT, R0, RZ, P2 ;  /* 0x000000ff0000720c */ /* 0x000fe20001704270 */
[----:B------:R-:W-:Y:S02]  /*6910*/  BSSY B1, `(.L_x_247) ;  /* 0x0000005000017945 */ /* 0x000fe40003800000 */
[----:B------:R-:W-:-:S05]  /*6920*/  FFMA R13, R128, R157, R13 ;  /* 0x0000009d800d7223 */ /* 0x000fca000000000d */
[----:B------:R0:W-:Y:S05]  /*6930*/  @P3 STG.E desc[UR36][R4.64+0x340], R13 ;  /* 0x0003400d04003986 */ /* 0x0001ea000c101924 */
[----:B------:R-:W-:Y:S05]  /*6940*/  @!P0 BRA `(.L_x_248) ;  /* 0x0000000000048947 */ /* 0x000fea0003800000 */
[----:B------:R0:W5:Y:S02]  /*6950*/  LDG.E.LTC128B R23, desc[UR36][R6.64+0x344] ;  /* 0x0003442406177981 */ /* 0x000164000c1e1920 */
.L_x_248:
[----:B------:R-:W-:Y:S05]  /*6960*/  BSYNC B1 ;  /* 0x0000000000017941 */ /* 0x000fea0003800000 */
.L_x_247:
[----:B-----5:R-:W-:Y:S01]  /*6970*/  FMUL R12, R23, R156 ;  /* 0x0000009c170c7220 */ /* 0x020fe20000400000 */
[----:B------:R-:W-:Y:S01]  /*6980*/  ISETP.GT.AND P1, PT, R0, 0x8, P1 ;  /* 0x000000080000780c */ /* 0x000fe20000f24270 */
[----:B------:R-:W-:Y:S02]  /*6990*/  BSSY B1, `(.L_x_249) ;  /* 0x0000005000017945 */ /* 0x000fe40003800000 */
[----:B------:R-:W-:-:S05]  /*69a0*/  FFMA R129, R129, R157, R12 ;  /* 0x0000009d81817223 */ /* 0x000fca000000000c */
[----:B------:R0:W-:Y:S05]  /*69b0*/  @P0 STG.E desc[UR36][R4.64+0x344], R129 ;  /* 0x0003448104000986 */ /* 0x0001ea000c101924 */
[----:B------:R-:W-:Y:S05]  /*69c0*/  @!P1 BRA `(.L_x_250) ;  /* 0x0000000000049947 */ /* 0x000fea0003800000 */
[----:B------:R0:W5:Y:S02]  /*69d0*/  LDG.E.LTC128B R23, desc[UR36][R8.64+0x340] ;  /* 0x0003402408177981 */ /* 0x000164000c1e1920 */
.L_x_250:
[----:B------:R-:W-:Y:S05]  /*69e0*/  BSYNC B1 ;  /* 0x0000000000017941 */ /* 0x000fea0003800000 */
.L_x_249:
        /* <DEDUP_REMOVED lines=8> */
.L_x_252:
[----:B------:R-:W-:Y:S05]  /*6a70*/  BSYNC B1 ;  /* 0x0000000000017941 */ /* 0x000fea0003800000 */
.L_x_251:
        /* <DEDUP_REMOVED lines=8> */
.L_x_254:
[----:B------:R-:W-:Y:S05]  /*6b00*/  BSYNC B1 ;  /* 0x0000000000017941 */ /* 0x000fea0003800000 */
.L_x_253:
[----:B0----5:R-:W-:Y:S01]  /*6b10*/  FMUL R13, R23, R156 ;  /* 0x0000009c170d7220 */ /* 0x021fe20000400000 */
[----:B------:R-:W-:Y:S01]  /*6b20*/  ISETP.GT.AND P2, PT, R0, RZ, P1 ;  /* 0x000000ff0000720c */ /* 0x000fe20000f44270 */
[----:B------:R-:W-:Y:S02]  /*6b30*/  BSSY B1, `(.L_x_255) ;  /* 0x0000005000017945 */ /* 0x000fe40003800000 */
[----:B------:R-:W-:-:S05]  /*6b40*/  FFMA R13, R132, R157, R13 ;  /* 0x0000009d840d7223 */ /* 0x000fca000000000d */
[----:B------:R0:W-:Y:S05]  /*6b50*/  @P3 STG.E desc[UR36][R4.64+0x360], R13 ;  /* 0x0003600d04003986 */ /* 0x0001ea000c101924 */
[----:B------:R-:W-:Y:S05]  /*6b60*/  @!P2 BRA `(.L_x_256) ;  /* 0x000000000004a947 */ /* 0x000fea0003800000 */
[----:B------:R0:W5:Y:S02]  /*6b70*/  LDG.E.LTC128B R23, desc[UR36][R6.64+0x364] ;  /* 0x0003642406177981 */ /* 0x000164000c1e1920 */
.L_x_256:
[----:B------:R-:W-:Y:S05]  /*6b80*/  BSYNC B1 ;  /* 0x0000000000017941 */ /* 0x000fea0003800000 */
.L_x_255:
[----:B-----5:R-:W-:Y:S01]  /*6b90*/  FMUL R12, R23, R156 ;  /* 0x0000009c170c7220 */ /* 0x020fe20000400000 */
[----:B------:R-:W-:Y:S01]  /*6ba0*/  ISETP.GT.AND P0, PT, R0, 0x8, P0 ;  /* 0x000000080000780c */ /* 0x000fe20000704270 */
[----:B------:R-:W-:Y:S02]  /*6bb0*/  BSSY B1, `(.L_x_257) ;  /* 0x0000005000017945 */ /* 0x000fe40003800000 */
[----:B------:R-:W-:-:S05]  /*6bc0*/  FFMA R133, R133, R157, R12 ;  /* 0x0000009d85857223 */ /* 0x000fca000000000c */
[----:B------:R0:W-:Y:S05]  /*6bd0*/  @P2 STG.E desc[UR36][R4.64+0x364], R133 ;  /* 0x0003648504002986 */ /* 0x0001ea000c101924 */
[----:B------:R-:W-:Y:S05]  /*6be0*/  @!P0 BRA `(.L_x_258) ;  /* 0x0000000000048947 */ /* 0x000fea0003800000 */
[----:B------:R0:W5:Y:S02]  /*6bf0*/  LDG.E.LTC128B R23, desc[UR36][R8.64+0x360] ;  /* 0x0003602408177981 */ /* 0x000164000c1e1920 */
.L_x_258:
[----:B------:R-:W-:Y:S05]  /*6c00*/  BSYNC B1 ;  /* 0x0000000000017941 */ /* 0x000fea0003800000 */
.L_x_257:
        /* <DEDUP_REMOVED lines=8> */
.L_x_260:
[----:B------:R-:W-:Y:S05]  /*6c90*/  BSYNC B1 ;  /* 0x0000000000017941 */ /* 0x000fea0003800000 */
.L_x_259:
        /* <DEDUP_REMOVED lines=8> */
.L_x_262:
[----:B------:R-:W-:Y:S05]  /*6d20*/  BSYNC B1 ;  /* 0x0000000000017941 */ /* 0x000fea0003800000 */
.L_x_261:
[----:B0----5:R-:W-:Y:S01]  /*6d30*/  FMUL R13, R23, R156 ;  /* 0x0000009c170d7220 */ /* 0x021fe20000400000 */
[----:B------:R-:W-:Y:S01]  /*6d40*/  ISETP.GT.AND P1, PT, R0, RZ, P0 ;  /* 0x000000ff0000720c */ /* 0x000fe20000724270 */
[----:B------:R-:W-:Y:S02]  /*6d50*/  BSSY B1, `(.L_x_263) ;  /* 0x0000005000017945 */ /* 0x000fe40003800000 */
[----:B------:R-:W-:-:S05]  /*6d60*/  FFMA R13, R136, R157, R13 ;  /* 0x0000009d880d7223 */ /* 0x000fca000000000d */
[----:B------:R0:W-:Y:S05]  /*6d70*/  @P3 STG.E desc[UR36][R4.64+0x380], R13 ;  /* 0x0003800d04003986 */ /* 0x0001ea000c101924 */
[----:B------:R-:W-:Y:S05]  /*6d80*/  @!P1 BRA `(.L_x_264) ;  /* 0x0000000000049947 */ /* 0x000fea0003800000 */
[----:B------:R0:W5:Y:S02]  /*6d90*/  LDG.E.LTC128B R23, desc[UR36][R6.64+0x384] ;  /* 0x0003842406177981 */ /* 0x000164000c1e1920 */
.L_x_264:
[----:B------:R-:W-:Y:S05]  /*6da0*/  BSYNC B1 ;  /* 0x0000000000017941 */ /* 0x000fea0003800000 */
.L_x_263:
[----:B-----5:R-:W-:Y:S01]  /*6db0*/  FMUL R12, R23, R156 ;  /* 0x0000009c170c7220 */ /* 0x020fe20000400000 */
[----:B------:R-:W-:Y:S01]  /*6dc0*/  ISETP.GT.AND P2, PT, R0, 0x8, P2 ;  /* 0x000000080000780c */ /* 0x000fe20001744270 */
[----:B------:R-:W-:Y:S02]  /*6dd0*/  BSSY B1, `(.L_x_265) ;  /* 0x0000005000017945 */ /* 0x000fe40003800000 */
[----:B------:R-:W-:-:S05]  /*6de0*/  FFMA R137, R137, R157, R12 ;  /* 0x0000009d89897223 */ /* 0x000fca000000000c */
[----:B------:R0:W-:Y:S05]  /*6df0*/  @P1 STG.E desc[UR36][R4.64+0x384], R137 ;  /* 0x0003848904001986 */ /* 0x0001ea000c101924 */
[----:B------:R-:W-:Y:S05]  /*6e00*/  @!P2 BRA `(.L_x_266) ;  /* 0x000000000004a947 */ /* 0x000fea0003800000 */
[----:B------:R0:W5:Y:S02]  /*6e10*/  LDG.E.LTC128B R23, desc[UR36][R8.64+0x380] ;  /* 0x0003802408177981 */ /* 0x000164000c1e1920 */
.L_x_266:
[----:B------:R-:W-:Y:S05]  /*6e20*/  BSYNC B1 ;  /* 0x0000000000017941 */ /* 0x000fea0003800000 */
.L_x_265:
        /* <DEDUP_REMOVED lines=8> */
.L_x_268:
[----:B------:R-:W-:Y:S05]  /*6eb0*/  BSYNC B1 ;  /* 0x0000000000017941 */ /* 0x000fea0003800000 */
.L_x_267:
        /* <DEDUP_REMOVED lines=8> */
.L_x_270:
[----:B------:R-:W-:Y:S05]  /*6f40*/  BSYNC B1 ;  /* 0x0000000000017941 */ /* 0x000fea0003800000 */
.L_x_269:
[----:B0----5:R-:W-:Y:S01]  /*6f50*/  FMUL R13, R23, R156 ;  /* 0x0000009c170d7220 */ /* 0x021fe20000400000 */
[----:B------:R-:W-:Y:S01]  /*6f60*/  ISETP.GT.AND P0, PT, R0, RZ, P2 ;  /* 0x000000ff0000720c */ /* 0x000fe20001704270 */
[----:B------:R-:W-:Y:S02]  /*6f70*/  BSSY B1, `(.L_x_271) ;  /* 0x0000005000017945 */ /* 0x000fe40003800000 */
[----:B------:R-:W-:-:S05]  /*6f80*/  FFMA R13, R140, R157, R13 ;  /* 0x0000009d8c0d7223 */ /* 0x000fca000000000d */
[----:B------:R0:W-:Y:S05]  /*6f90*/  @P3 STG.E desc[UR36][R4.64+0x3a0], R13 ;  /* 0x0003a00d04003986 */ /* 0x0001ea000c101924 */
[----:B------:R-:W-:Y:S05]  /*6fa0*/  @!P0 BRA `(.L_x_272) ;  /* 0x0000000000048947 */ /* 0x000fea0003800000 */
[----:B------:R0:W5:Y:S02]  /*6fb0*/  LDG.E.LTC128B R23, desc[UR36][R6.64+0x3a4] ;  /* 0x0003a42406177981 */ /* 0x000164000c1e1920 */
.L_x_272:
[----:B------:R-:W-:Y:S05]  /*6fc0*/  BSYNC B1 ;  /* 0x0000000000017941 */ /* 0x000fea0003800000 */
.L_x_271:
[----:B-----5:R-:W-:Y:S01]  /*6fd0*/  FMUL R12, R23, R156 ;  /* 0x0000009c170c7220 */ /* 0x020fe20000400000 */
[----:B------:R-:W-:Y:S01]  /*6fe0*/  ISETP.GT.AND P1, PT, R0, 0x8, P1 ;  /* 0x000000080000780c */ /* 0x000fe20000f24270 */
[----:B------:R-:W-:Y:S02]  /*6ff0*/  BSSY B1, `(.L_x_273) ;  /* 0x0000005000017945 */ /* 0x000fe40003800000 */
[----:B------:R-:W-:-:S05]  /*7000*/  FFMA R141, R141, R157, R12 ;  /* 0x0000009d8d8d7223 */ /* 0x000fca000000000c */
[----:B------:R0:W-:Y:S05]  /*7010*/  @P0 STG.E desc[UR36][R4.64+0x3a4], R141 ;  /* 0x0003a48d04000986 */ /* 0x0001ea000c101924 */
[----:B------:R-:W-:Y:S05]  /*7020*/  @!P1 BRA `(.L_x_274) ;  /* 0x0000000000049947 */ /* 0x000fea0003800000 */
[----:B------:R0:W5:Y:S02]  /*7030*/  LDG.E.LTC128B R23, desc[UR36][R8.64+0x3a0] ;  /* 0x0003a02408177981 */ /* 0x000164000c1e1920 */
.L_x_274:
[----:B------:R-:W-:Y:S05]  /*7040*/  BSYNC B1 ;  /* 0x0000000000017941 */ /* 0x000fea0003800000 */
.L_x_273:
        /* <DEDUP_REMOVED lines=8> */
.L_x_276:
[----:B------:R-:W-:Y:S05]  /*70d0*/  BSYNC B1 ;  /* 0x0000000000017941 */ /* 0x000fea0003800000 */
.L_x_275:
        /* <DEDUP_REMOVED lines=8> */
.L_x_278:
[----:B------:R-:W-:Y:S05]  /*7160*/  BSYNC B1 ;  /* 0x0000000000017941 */ /* 0x000fea0003800000 */
.L_x_277:
[----:B0----5:R-:W-:Y:S01]  /*7170*/  FMUL R13, R23, R156 ;  /* 0x0000009c170d7220 */ /* 0x021fe20000400000 */
[----:B------:R-:W-:Y:S01]  /*7180*/  ISETP.GT.AND P2, PT, R0, RZ, P1 ;  /* 0x000000ff0000720c */ /* 0x000fe20000f44270 */
[----:B------:R-:W-:Y:S02]  /*7190*/  BSSY B1, `(.L_x_279) ;  /* 0x0000005000017945 */ /* 0x000fe40003800000 */
[----:B------:R-:W-:-:S05]  /*71a0*/  FFMA R13, R144, R157, R13 ;  /* 0x0000009d900d7223 */ /* 0x000fca000000000d */
[----:B------:R0:W-:Y:S05]  /*71b0*/  @P3 STG.E desc[UR36][R4.64+0x3c0], R13 ;  /* 0x0003c00d04003986 */ /* 0x0001ea000c101924 */
[----:B------:R-:W-:Y:S05]  /*71c0*/  @!P2 BRA `(.L_x_280) ;  /* 0x000000000004a947 */ /* 0x000fea0003800000 */
[----:B------:R0:W5:Y:S02]  /*71d0*/  LDG.E.LTC128B R23, desc[UR36][R6.64+0x3c4] ;  /* 0x0003c42406177981 */ /* 0x000164000c1e1920 */
.L_x_280:
[----:B------:R-:W-:Y:S05]  /*71e0*/  BSYNC B1 ;  /* 0x0000000000017941 */ /* 0x000fea0003800000 */
.L_x_279:
[----:B-----5:R-:W-:Y:S01]  /*71f0*/  FMUL R12, R23, R156 ;  /* 0x0000009c170c7220 */ /* 0x020fe20000400000 */
[----:B------:R-:W-:Y:S01]  /*7200*/  ISETP.GT.AND P0, PT, R0, 0x8, P0 ;  /* 0x000000080000780c */ /* 0x000fe20000704270 */
[----:B------:R-:W-:Y:S02]  /*7210*/  BSSY B1, `(.L_x_281) ;  /* 0x0000005000017945 */ /* 0x000fe40003800000 */
[----:B------:R-:W-:-:S05]  /*7220*/  FFMA R145, R145, R157, R12 ;  /* 0x0000009d91917223 */ /* 0x000fca000000000c */
[----:B------:R0:W-:Y:S05]  /*7230*/  @P2 STG.E desc[UR36][R4.64+0x3c4], R145 ;  /* 0x0003c49104002986 */ /* 0x0001ea000c101924 */
[----:B------:R-:W-:Y:S05]  /*7240*/  @!P0 BRA `(.L_x_282) ;  /* 0x0000000000048947 */ /* 0x000fea0003800000 */
[----:B------:R0:W5:Y:S02]  /*7250*/  LDG.E.LTC128B R23, desc[UR36][R8.64+0x3c0] ;  /* 0x0003c02408177981 */ /* 0x000164000c1e1920 */
.L_x_282:
[----:B------:R-:W-:Y:S05]  /*7260*/  BSYNC B1 ;  /* 0x0000000000017941 */ /* 0x000fea0003800000 */
.L_x_281:
        /* <DEDUP_REMOVED lines=8> */
.L_x_284:
[----:B------:R-:W-:Y:S05]  /*72f0*/  BSYNC B1 ;  /* 0x0000000000017941 */ /* 0x000fea0003800000 */
.L_x_283:
        /* <DEDUP_REMOVED lines=8> */
.L_x_286:
[----:B------:R-:W-:Y:S05]  /*7380*/  BSYNC B1 ;  /* 0x0000000000017941 */ /* 0x000fea0003800000 */
.L_x_285:
[----:B-----5:R-:W-:Y:S01]  /*7390*/  FMUL R3, R23, R156 ;  /* 0x0000009c17037220 */ /* 0x020fe20000400000 */
[----:B------:R-:W-:Y:S01]  /*73a0*/  ISETP.GT.AND P1, PT, R0, RZ, P0 ;  /* 0x000000ff0000720c */ /* 0x000fe20000724270 */
[----:B------:R-:W-:Y:S02]  /*73b0*/  BSSY B1, `(.L_x_287) ;  /* 0x0000005000017945 */ /* 0x000fe40003800000 */
[----:B------:R-:W-:-:S05]  /*73c0*/  FFMA R3, R148, R157, R3 ;  /* 0x0000009d94037223 */ /* 0x000fca0000000003 */
[----:B------:R0:W-:Y:S05]  /*73d0*/  @P3 STG.E desc[UR36][R4.64+0x3e0], R3 ;  /* 0x0003e00304003986 */ /* 0x0001ea000c101924 */
[----:B------:R-:W-:Y:S05]  /*73e0*/  @!P1 BRA `(.L_x_288) ;  /* 0x0000000000049947 */ /* 0x000fea0003800000 */
[----:B------:R0:W5:Y:S02]  /*73f0*/  LDG.E.LTC128B R23, desc[UR36][R6.64+0x3e4] ;  /* 0x0003e42406177981 */ /* 0x000164000c1e1920 */
.L_x_288:
[----:B------:R-:W-:Y:S05]  /*7400*/  BSYNC B1 ;  /* 0x0000000000017941 */ /* 0x000fea0003800000 */
.L_x_287:
[----:B0---45:R-:W-:Y:S01]  /*7410*/  FMUL R6, R23, R156 ;  /* 0x0000009c17067220 */ /* 0x031fe20000400000 */
[----:B------:R-:W-:Y:S01]  /*7420*/  ISETP.GT.AND P2, PT, R0, 0x8, P2 ;  /* 0x000000080000780c */ /* 0x000fe20001744270 */
[----:B------:R-:W-:Y:S02]  /*7430*/  BSSY B1, `(.L_x_289) ;  /* 0x0000005000017945 */ /* 0x000fe40003800000 */
[----:B------:R-:W-:-:S05]  /*7440*/  FFMA R149, R149, R157, R6 ;  /* 0x0000009d95957223 */ /* 0x000fca0000000006 */
[----:B------:R0:W-:Y:S05]  /*7450*/  @P1 STG.E desc[UR36][R4.64+0x3e4], R149 ;  /* 0x0003e49504001986 */ /* 0x0001ea000c101924 */
[----:B------:R-:W-:Y:S05]  /*7460*/  @!P2 BRA `(.L_x_290) ;  /* 0x000000000004a947 */ /* 0x000fea0003800000 */
[----:B------:R4:W5:Y:S02]  /*7470*/  LDG.E.LTC128B R23, desc[UR36][R8.64+0x3e0] ;  /* 0x0003e02408177981 */ /* 0x000964000c1e1920 */
.L_x_290:
[----:B------:R-:W-:Y:S05]  /*7480*/  BSYNC B1 ;  /* 0x0000000000017941 */ /* 0x000fea0003800000 */
.L_x_289:
[----:B-----5:R-:W-:Y:S01]  /*7490*/  FMUL R3, R23, R156 ;  /* 0x0000009c17037220 */ /* 0x020fe20000400000 */
[----:B01----:R-:W-:Y:S01]  /*74a0*/  @P2 IMAD.MOV.U32 R4, RZ, RZ, R10 ;  /* 0x000000ffff042224 */ /* 0x003fe200078e000a */
[----:B------:R-:W-:Y:S01]  /*74b0*/  ISETP.GT.AND P0, PT, R0, 0x8, P0 ;  /* 0x000000080000780c */ /* 0x000fe20000704270 */
[----:B------:R-:W-:Y:S02]  /*74c0*/  @P2 IMAD.MOV.U32 R5, RZ, RZ, R11 ;  /* 0x000000ffff052224 */ /* 0x000fe400078e000b */
[----:B------:R-:W-:Y:S01]  /*74d0*/  FFMA R3, R150, R157, R3 ;  /* 0x0000009d96037223 */ /* 0x000fe20000000003 */
[----:B------:R-:W-:Y:S04]  /*74e0*/  BSSY B1, `(.L_x_291) ;  /* 0x0000004000017945 */ /* 0x000fe80003800000 */
[----:B------:R0:W-:Y:S05]  /*74f0*/  @P2 STG.E desc[UR36][R4.64+0x3e0], R3 ;  /* 0x0003e00304002986 */ /* 0x0001ea000c101924 */
[----:B------:R-:W-:Y:S05]  /*7500*/  @!P0 BRA `(.L_x_292) ;  /* 0x0000000000048947 */ /* 0x000fea0003800000 */
[----:B------:R1:W5:Y:S02]  /*7510*/  LDG.E.LTC128B R23, desc[UR36][R8.64+0x3e4] ;  /* 0x0003e42408177981 */ /* 0x000364000c1e1920 */
.L_x_292:
[----:B------:R-:W-:Y:S05]  /*7520*/  BSYNC B1 ;  /* 0x0000000000017941 */ /* 0x000fea0003800000 */
.L_x_291:
[----:B-----5:R-:W-:-:S04]  /*7530*/  FMUL R0, R23, R156 ;  /* 0x0000009c17007220 */ /* 0x020fc80000400000 */
[----:B------:R-:W-:Y:S01]  /*7540*/  FFMA R151, R151, R157, R0 ;  /* 0x0000009d97977223 */ /* 0x000fe20000000000 */
[----:B------:R-:W-:Y:S06]  /*7550*/  @!P0 BRA `(.L_x_293) ;  /* 0x0000001c00208947 */ /* 0x000fec0003800000 */
[----:B------:R0:W-:Y:S01]  /*7560*/  STG.E desc[UR36][R10.64+0x3e4], R151 ;  /* 0x0003e4970a007986 */ /* 0x0001e2000c101924 */
[----:B------:R-:W-:Y:S05]  /*7570*/  BRA `(.L_x_293) ;  /* 0x0000001c00187947 */ /* 0x000fea0003800000 */
.L_x_40:
[----:B------:R-:W-:Y:S01]  /*7580*/  ISETP.GT.AND P3, PT, R3, 0x1, PT ;  /* 0x000000010300780c */ /* 0x000fe20003f64270 */
[----:B------:R-:W-:Y:S01]  /*7590*/  ULDC.64 UR4, c[0x0][0x5c0] ;  /* 0x0001700000047ab9 */ /* 0x000fe20000000a00 */
[-C--:B------:R-:W-:Y:S01]  /*75a0*/  FMUL R9, R24, R157.reuse ;  /* 0x0000009d18097220 */ /* 0x080fe20000400000 */
[----:B------:R-:W-:Y:S01]  /*75b0*/  LEA R4, P1, R162, UR4, 0x2 ;  /* 0x00000004a2047c11 */ /* 0x000fe2000f8210ff */
[-C--:B------:R-:W-:Y:S01]  /*75c0*/  FMUL R25, R25, R157.reuse ;  /* 0x0000009d19197220 */ /* 0x080fe20000400000 */
[----:B------:R-:W-:Y:S01]  /*75d0*/  ISETP.GT.AND P2, PT, R0, RZ, P3 ;  /* 0x000000ff0000720c */ /* 0x000fe20001f44270 */
[-C--:B------:R-:W-:Y:S01]  /*75e0*/  FMUL R27, R27, R157.reuse ;  /* 0x0000009d1b1b7220 */ /* 0x080fe20000400000 */
[----:B------:R-:W-:Y:S01]  /*75f0*/  LEA.HI.X R5, R162, UR5, R169, 0x2, P1 ;  /* 0x00000005a2057c11 */ /* 0x000fe200088f14a9 */
[-C--:B------:R-:W-:Y:S01]  /*7600*/  FMUL R29, R29, R157.reuse ;  /* 0x0000009d1d1d7220 */ /* 0x080fe20000400000 */
[----:B------:R-:W-:Y:S01]  /*7610*/  ISETP.GT.AND P0, PT, R0, 0x8, P0 ;  /* 0x000000080000780c */ /* 0x000fe20000704270 */
[-C--:B------:R-:W-:Y:S01]  /*7620*/  FMUL R31, R31, R157.reuse ;  /* 0x0000009d1f1f7220 */ /* 0x080fe20000400000 */
[----:B------:R-:W-:Y:S01]  /*7630*/  ISETP.GT.AND P5, PT, R3, 0x8, PT ;  /* 0x000000080300780c */ /* 0x000fe20003fa4270 */
[----:B------:R0:W-:Y:S01]  /*7640*/  @P4 STG.E desc[UR36][R4.64], R9 ;  /* 0x0000000904004986 */ /* 0x0001e2000c101924 */
[C---:B------:R-:W-:Y:S01]  /*7650*/  SHF.L.U64.HI R11, R10.reuse, 0x5, R11 ;  /* 0x000000050a0b7819 */ /* 0x040fe2000001020b */
[-C--:B------:R-:W-:Y:S01]  /*7660*/  FMUL R33, R33, R157.reuse ;  /* 0x0000009d21217220 */ /* 0x080fe20000400000 */
[----:B------:R-:W-:Y:S01]  /*7670*/  LEA R6, P1, R10, R4, 0x5 ;  /* 0x000000040a067211 */ /* 0x000fe200078228ff */
[-C--:B------:R-:W-:Y:S01]  /*7680*/  FMUL R35, R35, R157.reuse ;  /* 0x0000009d23237220 */ /* 0x080fe20000400000 */
[C---:B------:R-:W-:Y:S01]  /*7690*/  ISETP.GT.AND P3, PT, R0.reuse, 0x8, P3 ;  /* 0x000000080000780c */ /* 0x040fe20001f64270 */
[----:B------:R-:W-:Y:S01]  /*76a0*/  @P2 STG.E desc[UR36][R4.64+0x4], R25 ;  /* 0x0000041904002986 */ /* 0x000fe2000c101924 */
[----:B------:R-:W-:Y:S01]  /*76b0*/  ISETP.GT.AND P4, PT, R3, 0x9, PT ;  /* 0x000000090300780c */ /* 0x000fe20003f84270 */
[----:B------:R-:W-:Y:S01]  /*76c0*/  IMAD.X R7, R11, 0x1, R5, P1 ;  /* 0x000000010b077824 */ /* 0x000fe200008e0605 */
[----:B------:R-:W-:Y:S01]  /*76d0*/  ISETP.GT.AND P2, PT, R0, RZ, P5 ;  /* 0x000000ff0000720c */ /* 0x000fe20002f44270 */
[-C--:B------:R-:W-:Y:S01]  /*76e0*/  FMUL R11, R28, R157.reuse ;  /* 0x0000009d1c0b7220 */ /* 0x080fe20000400000 */
[----:B------:R-:W-:Y:S01]  /*76f0*/  ISETP.GT.AND P1, PT, R0, RZ, P4 ;  /* 0x000000ff0000720c */ /* 0x000fe20002724270 */
[-C--:B0-----:R-:W-:Y:S01]  /*7700*/  FMUL R9, R26, R157.reuse ;  /* 0x0000009d1a097220 */ /* 0x081fe20000400000 */
[C---:B------:R-:W-:Y:S01]  /*7710*/  ISETP.GT.AND P4, PT, R0.reuse, 0x8, P4 ;  /* 0x000000080000780c */ /* 0x040fe20002784270 */
[-C--:B------:R-:W-:Y:S01]  /*7720*/  FMUL R37, R37, R157.reuse ;  /* 0x0000009d25257220 */ /* 0x080fe20000400000 */
[-C--:B------:R-:W-:Y:S01]  /*7730*/  FMUL R39, R39, R157.reuse ;  /* 0x0000009d27277220 */ /* 0x080fe20000400000 */
[-C--:B------:R-:W-:Y:S01]  /*7740*/  FMUL R41, R41, R157.reuse ;  /* 0x0000009d29297220 */ /* 0x080fe20000400000 */
[----:B------:R0:W-:Y:S01]  /*7750*/  @P0 STG.E desc[UR36][R6.64], R9 ;  /* 0x0000000906000986 */ /* 0x0001e2000c101924 */
[C---:B------:R-:W-:Y:S01]  /*7760*/  ISETP.GT.AND P0, PT, R0.reuse, 0x8, P5 ;  /* 0x000000080000780c */ /* 0x040fe20002f04270 */
[-C--:B------:R-:W-:Y:S01]  /*7770*/  FMUL R43, R43, R157.reuse ;  /* 0x0000009d2b2b7220 */ /* 0x080fe20000400000 */
[C---:B------:R-:W-:Y:S01]  /*7780*/  ISETP.GT.AND P5, PT, R3.reuse, 0x10, PT ;  /* 0x000000100300780c */ /* 0x040fe20003fa4270 */
[----:B------:R-:W-:Y:S01]  /*7790*/  @P3 STG.E desc[UR36][R6.64+0x4], R27 ;  /* 0x0000041b06003986 */ /* 0x000fe2000c101924 */
[----:B------:R-:W-:Y:S01]  /*77a0*/  ISETP.GT.AND P3, PT, R3, 0x11, PT ;  /* 0x000000110300780c */ /* 0x000fe20003f64270 */
[-C--:B------:R-:W-:Y:S01]  /*77b0*/  FMUL R45, R45, R157.reuse ;  /* 0x0000009d2d2d7220 */ /* 0x080fe20000400000 */
[-C--:B------:R-:W-:Y:S01]  /*77c0*/  FMUL R47, R47, R157.reuse ;  /* 0x0000009d2f2f7220 */ /* 0x080fe20000400000 */
[----:B------:R1:W-:Y:S01]  /*77d0*/  @P2 STG.E desc[UR36][R4.64+0x20], R11 ;  /* 0x0000200b04002986 */ /* 0x0003e2000c101924 */
[----:B------:R-:W-:Y:S01]  /*77e0*/  ISETP.GT.AND P2, PT, R0, RZ, P5 ;  /* 0x000000ff0000720c */ /* 0x000fe20002f44270 */
[-C--:B------:R-:W-:Y:S01]  /*77f0*/  FMUL R49, R49, R157.reuse ;  /* 0x0000009d31317220 */ /* 0x080fe20000400000 */
[-C--:B------:R-:W-:Y:S01]  /*7800*/  FMUL R51, R51, R157.reuse ;  /* 0x0000009d33337220 */ /* 0x080fe20000400000 */
[----:B------:R-:W-:Y:S01]  /*7810*/  @P1 STG.E desc[UR36][R4.64+0x24], R29 ;  /* 0x0000241d04001986 */ /* 0x000fe2000c101924 */
[-C--:B0-----:R-:W-:Y:S01]  /*7820*/  FMUL R9, R30, R157.reuse ;  /* 0x0000009d1e097220 */ /* 0x081fe20000400000 */
[C---:B------:R-:W-:Y:S01]  /*7830*/  ISETP.GT.AND P1, PT, R0.reuse, RZ, P3 ;  /* 0x000000ff0000720c */ /* 0x040fe20001f24270 */
[-C--:B------:R-:W-:Y:S01]  /*7840*/  FMUL R53, R53, R157.reuse ;  /* 0x0000009d35357220 */ /* 0x080fe20000400000 */
[C---:B------:R-:W-:Y:S01]  /*7850*/  ISETP.GT.AND P3, PT, R0.reuse, 0x8, P3 ;  /* 0x000000080000780c */ /* 0x040fe20001f64270 */
[-C--:B------:R-:W-:Y:S01]  /*7860*/  FMUL R55, R55, R157.reuse ;  /* 0x0000009d37377220 */ /* 0x080fe20000400000 */
[----:B------:R0:W-:Y:S01]  /*7870*/  @P0 STG.E desc[UR36][R6.64+0x20], R9 ;  /* 0x0000200906000986 */ /* 0x0001e2000c101924 */
[----:B------:R-:W-:Y:S01]  /*7880*/  ISETP.GT.AND P0, PT, R0, 0x8, P5 ;  /* 0x000000080000780c */ /* 0x000fe20002f04270 */
[-C--:B-1----:R-:W-:Y:S01]  /*7890*/  FMUL R11, R32, R157.reuse ;  /* 0x0000009d200b7220 */ /* 0x082fe20000400000 */
        /* <DEDUP_REMOVED lines=143> */
[----:B-1----:R-:W-:Y:S01]  /*8190*/  FMUL R11, R64, R157 ;  /* 0x0000009d400b7220 */ /* 0x002fe20000400000 */
[C---:B------:R-:W-:Y:S01]  /*81a0*/  ISETP.GT.AND P5, PT, R3.reuse, 0x58, PT ;  /* 0x000000580300780c */ /* 0x040fe20003fa4270 */
[----:B------:R-:W-:Y:S01]  /*81b0*/  @P4 STG.E desc[UR36][R6.64+0x124], R63 ;  /* 0x0001243f06004986 */ /* 0x000fe2000c101924 */
[----:B------:R-:W-:-:S03]  /*81c0*/  ISETP.GT.AND P4, PT, R3, 0x59, PT ;  /* 0x000000590300780c */ /* 0x000fc60003f84270 */
[----:B------:R1:W-:Y:S01]  /*81d0*/  @P2 STG.E desc[UR36][R4.64+0x140], R11 ;  /* 0x0001400b04002986 */ /* 0x0003e2000c101924 */
[----:B------:R-:W-:-:S03]  /*81e0*/  ISETP.GT.AND P2, PT, R0, RZ, P5 ;  /* 0x000000ff0000720c */ /* 0x000fc60002f44270 */
[----:B------:R-:W-:Y:S01]  /*81f0*/  @P1 STG.E desc[UR36][R4.64+0x144], R65 ;  /* 0x0001444104001986 */ /* 0x000fe2000c101924 */
[-C--:B0-----:R-:W-:Y:S01]  /*8200*/  FMUL R9, R66, R157.reuse ;  /* 0x0000009d42097220 */ /* 0x081fe20000400000 */
[C---:B------:R-:W-:Y:S02]  /*8210*/  ISETP.GT.AND P1, PT, R0.reuse, RZ, P4 ;  /* 0x000000ff0000720c */ /* 0x040fe40002724270 */
[C---:B------:R-:W-:Y:S02]  /*8220*/  ISETP.GT.AND P4, PT, R0.reuse, 0x8, P4 ;  /* 0x000000080000780c */ /* 0x040fe40002784270 */
        /* <DEDUP_REMOVED lines=93> */
[----:B------:R-:W-:Y:S01]  /*8800*/  ISETP.GT.AND P1, PT, R0, RZ, P4 ;  /* 0x000000ff0000720c */ /* 0x000fe20002724270 */
[----:B0-----:R-:W-:Y:S01]  /*8810*/  FMUL R9, R98, R157 ;  /* 0x0000009d62097220 */ /* 0x001fe20000400000 */
[----:B------:R-:W-:-:S04]  /*8820*/  ISETP.GT.AND P4, PT, R0, 0x8, P4 ;  /* 0x000000080000780c */ /* 0x000fc80002784270 */
[----:B------:R0:W-:Y:S01]  /*8830*/  @P0 STG.E desc[UR36][R6.64+0x240], R9 ;  /* 0x0002400906000986 */ /* 0x0001e2000c101924 */
[----:B-1----:R-:W-:Y:S01]  /*8840*/  FMUL R11, R100, R157 ;  /* 0x0000009d640b7220 */ /* 0x002fe20000400000 */
[----:B------:R-:W-:Y:S02]  /*8850*/  ISETP.GT.AND P0, PT, R0, 0x8, P5 ;  /* 0x000000080000780c */ /* 0x000fe40002f04270 */
[----:B------:R-:W-:Y:S01]  /*8860*/  @P3 STG.E desc[UR36][R6.64+0x244], R99 ;  /* 0x0002446306003986 */ /* 0x000fe2000c101924 */
[----:B------:R-:W-:-:S03]  /*8870*/  ISETP.GT.AND P5, PT, R3, 0xa0, PT ;  /* 0x000000a00300780c */ /* 0x000fc60003fa4270 */
[----:B------:R1:W-:Y:S01]  /*8880*/  @P2 STG.E desc[UR36][R4.64+0x260], R11 ;  /* 0x0002600b04002986 */ /* 0x0003e2000c101924 */
[----:B------:R-:W-:Y:S02]  /*8890*/  ISETP.GT.AND P2, PT, R3, 0xa1, PT ;  /* 0x000000a10300780c */ /* 0x000fe40003f44270 */
[C---:B------:R-:W-:Y:S01]  /*88a0*/  ISETP.GT.AND P3, PT, R0.reuse, RZ, P5 ;  /* 0x000000ff0000720c */ /* 0x040fe20002f64270 */
[----:B------:R-:W-:Y:S01]  /*88b0*/  @P1 STG.E desc[UR36][R4.64+0x264], R101 ;  /* 0x0002646504001986 */ /* 0x000fe2000c101924 */
[----:B------:R-:W-:Y:S01]  /*88c0*/  ISETP.GT.AND P1, PT, R0, RZ, P2 ;  /* 0x000000ff0000720c */ /* 0x000fe20001724270 */
[----:B0-----:R-:W-:Y:S01]  /*88d0*/  FMUL R9, R102, R157 ;  /* 0x0000009d66097220 */ /* 0x001fe20000400000 */
[----:B------:R-:W-:-:S04]  /*88e0*/  ISETP.GT.AND P2, PT, R0, 0x8, P2 ;  /* 0x000000080000780c */ /* 0x000fc80001744270 */
[----:B------:R0:W-:Y:S01]  /*88f0*/  @P0 STG.E desc[UR36][R6.64+0x260], R9 ;  /* 0x0002600906000986 */ /* 0x0001e2000c101924 */
[----:B-1----:R-:W-:Y:S01]  /*8900*/  FMUL R11, R104, R157 ;  /* 0x0000009d680b7220 */ /* 0x002fe20000400000 */
[----:B------:R-:W-:Y:S02]  /*8910*/  ISETP.GT.AND P0, PT, R0, 0x8, P5 ;  /* 0x000000080000780c */ /* 0x000fe40002f04270 */
[----:B------:R-:W-:Y:S04]  /*8920*/  @P4 STG.E desc[UR36][R6.64+0x264], R103 ;  /* 0x0002646706004986 */ /* 0x000fe8000c101924 */
[----:B------:R1:W-:Y:S01]  /*8930*/  @P3 STG.E desc[UR36][R4.64+0x280], R11 ;  /* 0x0002800b04003986 */ /* 0x0003e2000c101924 */
[----:B------:R-:W-:-:S03]  /*8940*/  ISETP.GT.AND P3, PT, R3, 0xa8, PT ;  /* 0x000000a80300780c */ /* 0x000fc60003f64270 */
[----:B------:R-:W-:Y:S01]  /*8950*/  @P1 STG.E desc[UR36][R4.64+0x284], R105 ;  /* 0x0002846904001986 */ /* 0x000fe2000c101924 */
[----:B------:R-:W-:Y:S01]  /*8960*/  ISETP.GT.AND P1, PT, R3, 0xa9, PT ;  /* 0x000000a90300780c */ /* 0x000fe20003f24270 */
[-C--:B0-----:R-:W-:Y:S01]  /*8970*/  FMUL R9, R106, R157.reuse ;  /* 0x0000009d6a097220 */ /* 0x081fe20000400000 */
[C---:B------:R-:W-:Y:S02]  /*8980*/  ISETP.GT.AND P5, PT, R0.reuse, RZ, P3 ;  /* 0x000000ff0000720c */ /* 0x040fe40001fa4270 */
[----:B------:R-:W-:Y:S02]  /*8990*/  ISETP.GT.AND P4, PT, R0, RZ, P1 ;  /* 0x000000ff0000720c */ /* 0x000fe40000f84270 */
[----:B------:R0:W-:Y:S01]  /*89a0*/  @P0 STG.E desc[UR36][R6.64+0x280], R9 ;  /* 0x0002800906000986 */ /* 0x0001e2000c101924 */
[----:B-1----:R-:W-:Y:S01]  /*89b0*/  FMUL R11, R108, R157 ;  /* 0x0000009d6c0b7220 */ /* 0x002fe20000400000 */
[C---:B------:R-:W-:Y:S02]  /*89c0*/  ISETP.GT.AND P3, PT, R0.reuse, 0x8, P3 ;  /* 0x000000080000780c */ /* 0x040fe40001f64270 */
[----:B------:R-:W-:Y:S01]  /*89d0*/  @P2 STG.E desc[UR36][R6.64+0x284], R107 ;  /* 0x0002846b06002986 */ /* 0x000fe2000c101924 */
[----:B------:R-:W-:-:S02]  /*89e0*/  ISETP.GT.AND P1, PT, R0, 0x8, P1 ;  /* 0x000000080000780c */ /* 0x000fc40000f24270 */
[C---:B------:R-:W-:Y:S02]  /*89f0*/  ISETP.GT.AND P0, PT, R3.reuse, 0xb0, PT ;  /* 0x000000b00300780c */ /* 0x040fe40003f04270 */
[C---:B------:R-:W-:Y:S01]  /*8a00*/  ISETP.GT.AND P2, PT, R3.reuse, 0xb1, PT ;  /* 0x000000b10300780c */ /* 0x040fe20003f44270 */
[----:B------:R1:W-:Y:S01]  /*8a10*/  @P5 STG.E desc[UR36][R4.64+0x2a0], R11 ;  /* 0x0002a00b04005986 */ /* 0x0003e2000c101924 */
[----:B------:R-:W-:Y:S01]  /*8a20*/  ISETP.GT.AND P5, PT, R0, RZ, P0 ;  /* 0x000000ff0000720c */ /* 0x000fe200007a4270 */
[-C--:B0-----:R-:W-:Y:S01]  /*8a30*/  FMUL R9, R110, R157.reuse ;  /* 0x0000009d6e097220 */ /* 0x081fe20000400000 */
[C---:B------:R-:W-:Y:S01]  /*8a40*/  ISETP.GT.AND P0, PT, R0.reuse, 0x8, P0 ;  /* 0x000000080000780c */ /* 0x040fe20000704270 */
[----:B------:R-:W-:Y:S01]  /*8a50*/  @P4 STG.E desc[UR36][R4.64+0x2a4], R109 ;  /* 0x0002a46d04004986 */ /* 0x000fe2000c101924 */
[C---:B------:R-:W-:Y:S02]  /*8a60*/  ISETP.GT.AND P4, PT, R0.reuse, RZ, P2 ;  /* 0x000000ff0000720c */ /* 0x040fe40001784270 */
[----:B------:R-:W-:Y:S01]  /*8a70*/  ISETP.GT.AND P2, PT, R0, 0x8, P2 ;  /* 0x000000080000780c */ /* 0x000fe20001744270 */
[----:B------:R0:W-:Y:S01]  /*8a80*/  @P3 STG.E desc[UR36][R6.64+0x2a0], R9 ;  /* 0x0002a00906003986 */ /* 0x0001e2000c101924 */
[----:B------:R-:W-:Y:S01]  /*8a90*/  ISETP.GT.AND P3, PT, R3, 0xb9, PT ;  /* 0x000000b90300780c */ /* 0x000fe20003f64270 */
[----:B-1----:R-:W-:-:S02]  /*8aa0*/  FMUL R11, R112, R157 ;  /* 0x0000009d700b7220 */ /* 0x002fc40000400000 */
[----:B------:R-:W-:Y:S01]  /*8ab0*/  @P1 STG.E desc[UR36][R6.64+0x2a4], R111 ;  /* 0x0002a46f06001986 */ /* 0x000fe2000c101924 */
[----:B------:R-:W-:-:S03]  /*8ac0*/  ISETP.GT.AND P1, PT, R3, 0xb8, PT ;  /* 0x000000b80300780c */ /* 0x000fc60003f24270 */
[----:B------:R1:W-:Y:S01]  /*8ad0*/  @P5 STG.E desc[UR36][R4.64+0x2c0], R11 ;  /* 0x0002c00b04005986 */ /* 0x0003e2000c101924 */
[----:B------:R-:W-:Y:S01]  /*8ae0*/  ISETP.GT.AND P5, PT, R0, RZ, P1 ;  /* 0x000000ff0000720c */ /* 0x000fe20000fa4270 */
[-C--:B0-----:R-:W-:Y:S02]  /*8af0*/  FMUL R9, R114, R157.reuse ;  /* 0x0000009d72097220 */ /* 0x081fe40000400000 */
[----:B------:R-:W-:Y:S01]  /*8b00*/  @P4 STG.E desc[UR36][R4.64+0x2c4], R113 ;  /* 0x0002c47104004986 */ /* 0x000fe2000c101924 */
[C---:B------:R-:W-:Y:S02]  /*8b10*/  ISETP.GT.AND P4, PT, R0.reuse, RZ, P3 ;  /* 0x000000ff0000720c */ /* 0x040fe40001f84270 */
[C---:B------:R-:W-:Y:S01]  /*8b20*/  ISETP.GT.AND P1, PT, R0.reuse, 0x8, P1 ;  /* 0x000000080000780c */ /* 0x040fe20000f24270 */
[----:B------:R0:W-:Y:S01]  /*8b30*/  @P0 STG.E desc[UR36][R6.64+0x2c0], R9 ;  /* 0x0002c00906000986 */ /* 0x0001e2000c101924 */
[C---:B------:R-:W-:Y:S02]  /*8b40*/  ISETP.GT.AND P0, PT, R3.reuse, 0xc0, PT ;  /* 0x000000c00300780c */ /* 0x040fe40003f04270 */
[----:B------:R-:W-:Y:S01]  /*8b50*/  ISETP.GT.AND P3, PT, R0, 0x8, P3 ;  /* 0x000000080000780c */ /* 0x000fe20001f64270 */
[----:B-1----:R-:W-:Y:S01]  /*8b60*/  FMUL R11, R116, R157 ;  /* 0x0000009d740b7220 */ /* 0x002fe20000400000 */
        /* <DEDUP_REMOVED lines=69> */
[----:B------:R-:W-:Y:S02]  /*8fc0*/  ISETP.GT.AND P3, PT, R0, 0x8, P3 ;  /* 0x000000080000780c */ /* 0x000fe40001f64270 */
[C---:B------:R-:W-:Y:S01]  /*8fd0*/  ISETP.GT.AND P0, PT, R3.reuse, 0xf0, PT ;  /* 0x000000f00300780c */ /* 0x040fe20003f04270 */
        /* <DEDUP_REMOVED lines=12> */
[-C--:B-1----:R-:W-:Y:S01]  /*90a0*/  FMUL R11, R144, R157.reuse ;  /* 0x0000009d900b7220 */ /* 0x082fe20000400000 */
[----:B------:R-:W-:Y:S01]  /*90b0*/  @P3 STG.E desc[UR36][R6.64+0x3a4], R143 ;  /* 0x0003a48f06003986 */ /* 0x000fe2000c101924 */
[----:B------:R-:W-:Y:S01]  /*90c0*/  ISETP.GT.AND P3, PT, R3, 0xf8, PT ;  /* 0x000000f80300780c */ /* 0x000fe20003f64270 */
[----:B------:R-:W-:-:S02]  /*90d0*/  FMUL R3, R146, R157 ;  /* 0x0000009d92037220 */ /* 0x000fc40000400000 */
[----:B------:R1:W-:Y:S01]  /*90e0*/  @P5 STG.E desc[UR36][R4.64+0x3c0], R11 ;  /* 0x0003c00b04005986 */ /* 0x0003e2000c101924 */
[C---:B------:R-:W-:Y:S02]  /*90f0*/  ISETP.GT.AND P5, PT, R0.reuse, RZ, P3 ;  /* 0x000000ff0000720c */ /* 0x040fe40001fa4270 */
[C---:B------:R-:W-:Y:S01]  /*9100*/  ISETP.GT.AND P3, PT, R0.reuse, 0x8, P3 ;  /* 0x000000080000780c */ /* 0x040fe20001f64270 */
[----:B------:R-:W-:Y:S01]  /*9110*/  @P4 STG.E desc[UR36][R4.64+0x3c4], R145 ;  /* 0x0003c49104004986 */ /* 0x000fe2000c101924 */
[----:B------:R-:W-:Y:S01]  /*9120*/  ISETP.GT.AND P4, PT, R0, RZ, P1 ;  /* 0x000000ff0000720c */ /* 0x000fe20000f84270 */
[-C--:B0-----:R-:W-:Y:S01]  /*9130*/  FMUL R9, R148, R157.reuse ;  /* 0x0000009d94097220 */ /* 0x081fe20000400000 */
[----:B------:R-:W-:Y:S01]  /*9140*/  ISETP.GT.AND P1, PT, R0, 0x8, P1 ;  /* 0x000000080000780c */ /* 0x000fe20000f24270 */
[----:B------:R-:W-:Y:S04]  /*9150*/  @P0 STG.E desc[UR36][R6.64+0x3c0], R3 ;  /* 0x0003c00306000986 */ /* 0x000fe8000c101924 */
[----:B------:R-:W-:Y:S01]  /*9160*/  @P2 STG.E desc[UR36][R6.64+0x3c4], R147 ;  /* 0x0003c49306002986 */ /* 0x000fe2000c101924 */
[----:B-1----:R-:W-:-:S03]  /*9170*/  FMUL R11, R150, R157 ;  /* 0x0000009d960b7220 */ /* 0x002fc60000400000 */
[----:B------:R-:W-:Y:S04]  /*9180*/  @P5 STG.E desc[UR36][R4.64+0x3e0], R9 ;  /* 0x0003e00904005986 */ /* 0x000fe8000c101924 */
[----:B------:R0:W-:Y:S02]  /*9190*/  @P4 STG.E desc[UR36][R4.64+0x3e4], R149 ;  /* 0x0003e49504004986 */ /* 0x0001e4000c101924 */
[----:B0-----:R-:W-:Y:S02]  /*91a0*/  @P3 IMAD.MOV.U32 R4, RZ, RZ, R6 ;  /* 0x000000ffff043224 */ /* 0x001fe400078e0006 */
[----:B------:R-:W-:-:S05]  /*91b0*/  @P3 IMAD.MOV.U32 R5, RZ, RZ, R7 ;  /* 0x000000ffff053224 */ /* 0x000fca00078e0007 */
[----:B------:R0:W-:Y:S04]  /*91c0*/  @P3 STG.E desc[UR36][R4.64+0x3e0], R11 ;  /* 0x0003e00b04003986 */ /* 0x0001e8000c101924 */
[----:B------:R0:W-:Y:S02]  /*91d0*/  @P1 STG.E desc[UR36][R6.64+0x3e4], R151 ;  /* 0x0003e49706001986 */ /* 0x0001e4000c101924 */
.L_x_293:
[----:B------:R-:W-:Y:S05]  /*91e0*/  BSYNC B0 ;  /* 0x0000000000007941 */ /* 0x000fea0003800000 */
.L_x_39:
[----:B------:R-:W-:Y:S01]  /*91f0*/  ULDC UR4, c[0x0][0xc] ;  /* 0x0000030000047ab9 */ /* 0x000fe20000000800 */
[----:B------:R-:W-:Y:S01]  /*9200*/  ULDC UR5, c[0x0][0x10] ;  /* 0x0000040000057ab9 */ /* 0x000fe20000000800 */
[----:B0-----:R-:W0:Y:S01]  /*9210*/  LDC R3, c[0x0][0x14] ;  /* 0x00000500ff037b82 */ /* 0x001e220000000800 */
[----:B------:R-:W-:Y:S01]  /*9220*/  UIMAD.WIDE.U32 UR4, UR4, UR5, URZ ;  /* 0x00000005040472a5 */ /* 0x000fe2000f8e003f */
[----:B------:R-:W-:Y:S01]  /*9230*/  PRMT R0, RZ, 0x7610, R0 ;  /* 0x00007610ff007816 */ /* 0x000fe20000000000 */
[----:B------:R-:W-:Y:S02]  /*9240*/  IMAD.MOV.U32 R152, RZ, RZ, -0x1 ;  /* 0xffffffffff987424 */ /* 0x000fe400078e00ff */
[----:B------:R-:W-:Y:S02]  /*9250*/  IMAD.MOV.U32 R153, RZ, RZ, -0x1 ;  /* 0xffffffffff997424 */ /* 0x000fe400078e00ff */
[----:B0-----:R-:W-:-:S04]  /*9260*/  IMAD.WIDE.U32 R16, R3, UR4, R16 ;  /* 0x0000000403107c25 */ /* 0x001fc8000f8e0010 */
[----:B------:R-:W-:Y:S01]  /*9270*/  IMAD R3, R3, UR5, RZ ;  /* 0x0000000503037c24 */ /* 0x000fe2000f8e02ff */
[----:B------:R-:W-:Y:S02]  /*9280*/  ULDC.64 UR4, c[0x0][0x650] ;  /* 0x0001940000047ab9 */ /* 0x000fe40000000a00 */
[----:B------:R-:W-:Y:S01]  /*9290*/  ISETP.GE.U32.AND P0, PT, R16, UR4, PT ;  /* 0x0000000410007c0c */ /* 0x000fe2000bf06070 */
[----:B------:R-:W-:-:S05]  /*92a0*/  IMAD.IADD R17, R17, 0x1, R3 ;  /* 0x0000000111117824 */ /* 0x000fca00078e0203 */
[----:B------:R-:W-:-:S13]  /*92b0*/  ISETP.GE.U32.AND.EX P0, PT, R17, UR5, PT, P0 ;  /* 0x0000000511007c0c */ /* 0x000fda000bf06100 */
[----:B------:R-:W-:Y:S05]  /*92c0*/  @P0 BRA `(.L_x_294) ;  /* 0x0000000400640947 */ /* 0x000fea0003800000 */
[----:B------:R-:W0:Y:S01]  /*92d0*/  S2R R12, SR_CTAID.X ;  /* 0x00000000000c7919 */ /* 0x000e220000002500 */
[----:B---3--:R-:W3:Y:S01]  /*92e0*/  LDC.64 R10, c[0x0][0x628] ;  /* 0x00018a00ff0a7b82 */ /* 0x008ee20000000a00 */
[----:B------:R-:W-:Y:S01]  /*92f0*/  ULDC UR4, c[0x0][0x150] ;  /* 0x0000540000047ab9 */ /* 0x000fe20000000800 */
[----:B-12-4-:R-:W-:Y:S01]  /*9300*/  IMAD.MOV.U32 R8, RZ, RZ, R16 ;  /* 0x000000ffff087224 */ /* 0x016fe200078e0010 */
[----:B------:R-:W1:Y:S01]  /*9310*/  S2R R22, SR_CTAID.Y ;  /* 0x0000000000167919 */ /* 0x000e620000002600 */
[----:B------:R-:W-:-:S04]  /*9320*/  IMAD.MOV.U32 R9, RZ, RZ, R17 ;  /* 0x000000ffff097224 */ /* 0x000fc800078e0011 */
[----:B------:R-:W2:Y:S08]  /*9330*/  LDC R21, c[0x0][0x144] ;  /* 0x00005100ff157b82 */ /* 0x000eb00000000800 */
[----:B------:R-:W4:Y:S08]  /*9340*/  LDC R0, c[0x0][0x630] ;  /* 0x00018c00ff007b82 */ /* 0x000f300000000800 */
[----:B------:R-:W1:Y:S01]  /*9350*/  LDC.64 R14, c[0x0][0x620] ;  /* 0x00018800ff0e7b82 */ /* 0x000e620000000a00 */
[----:B---3--:R-:W-:-:S04]  /*9360*/  ISETP.NE.U32.AND P0, PT, R10, RZ, PT ;  /* 0x000000ff0a00720c */ /* 0x008fc80003f05070 */
[----:B------:R-:W-:Y:S02]  /*9370*/  ISETP.NE.AND.EX P0, PT, R11, RZ, PT, P0 ;  /* 0x000000ff0b00720c */ /* 0x000fe40003f05300 */
[----:B0-----:R-:W-:-:S05]  /*9380*/  I2FP.F32.U32 R3, R12 ;  /* 0x0000000c00037245 */ /* 0x001fca0000201000 */
[----:B------:R-:W-:-:S04]  /*9390*/  FMUL R3, R3, UR4 ;  /* 0x0000000403037c20 */ /* 0x000fc80008400000 */
[----:B------:R0:W3:Y:S02]  /*93a0*/  F2I.U32.TRUNC.NTZ R20, R3 ;  /* 0x0000000300147305 */ /* 0x0000e4000020f000 */
[----:B--2-4-:R-:W-:Y:S05]  /*93b0*/  @!P0 BRA `(.L_x_295) ;  /* 0x0000000000288947 */ /* 0x014fea0003800000 */
[----:B0-----:R-:W0:Y:S02]  /*93c0*/  LDC R3, c[0x0][0x634] ;  /* 0x00018d00ff037b82 */ /* 0x001e240000000800 */
        /* <DEDUP_REMOVED lines=9> */
.L_x_295:
[----:B------:R-:W2:Y:S01]  /*9460*/  LDC.64 R26, c[0x0][0x640] ;  /* 0x00019000ff1a7b82 */ /* 0x000ea20000000a00 */
[-CC-:B------:R-:W-:Y:S01]  /*9470*/  SHF.R.U64 R153, R8, R0.reuse, R9.reuse ;  /* 0x0000000008997219 */ /* 0x180fe20000001209 */
[----:B---3--:R-:W-:Y:S01]  /*9480*/  IMAD.MOV R20, RZ, RZ, -R20 ;  /* 0x000000ffff147224 */ /* 0x008fe200078e0a14 */
[----:B------:R-:W-:Y:S01]  /*9490*/  SHF.R.U32.HI R0, RZ, R0, R9 ;  /* 0x00000000ff007219 */ /* 0x000fe20000011609 */
[----:B------:R-:W-:Y:S01]  /*94a0*/  ULDC UR4, c[0x0][0x154] ;  /* 0x0000550000047ab9 */ /* 0x000fe20000000800 */
[----:B0-----:R-:W-:Y:S01]  /*94b0*/  IADD3 R3, P0, RZ, -R153, RZ ;  /* 0x80000099ff037210 */ /* 0x001fe20007f1e0ff */
[----:B------:R-:W-:Y:S02]  /*94c0*/  IMAD R21, R21, R20, R12 ;  /* 0x0000001415157224 */ /* 0x000fe400078e020c */
[----:B------:R-:W0:Y:S01]  /*94d0*/  LDC R6, c[0x0][0x618] ;  /* 0x00018600ff067b82 */ /* 0x000e220000000800 */
[----:B------:R-:W-:Y:S02]  /*94e0*/  IMAD.MOV.U32 R7, RZ, RZ, 0x1 ;  /* 0x00000001ff077424 */ /* 0x000fe400078e00ff */
[----:B------:R-:W-:-:S04]  /*94f0*/  IMAD.X R5, RZ, RZ, ~R0, P0 ;  /* 0x000000ffff057224 */ /* 0x000fc800000e0e00 */
[-C--:B-1----:R-:W-:Y:S01]  /*9500*/  IMAD R0, R5, R14.reuse, RZ ;  /* 0x0000000e05007224 */ /* 0x082fe200078e02ff */
[----:B------:R-:W1:Y:S01]  /*9510*/  LDC R8, c[0x0][0x608] ;  /* 0x00018200ff087b82 */ /* 0x000e620000000800 */
[----:B------:R-:W-:-:S04]  /*9520*/  IMAD.WIDE.U32 R4, R3, R14, R16 ;  /* 0x0000000e03047225 */ /* 0x000fc800078e0010 */
[----:B------:R-:W-:Y:S01]  /*9530*/  IMAD R3, R3, R15, R0 ;  /* 0x0000000f03037224 */ /* 0x000fe200078e0200 */
[----:B------:R-:W-:Y:S02]  /*9540*/  I2FP.F32.U32 R0, R22 ;  /* 0x0000001600007245 */ /* 0x000fe40000201000 */
[----:B------:R-:W3:Y:S01]  /*9550*/  LDC R24, c[0x0][0x658] ;  /* 0x00019600ff187b82 */ /* 0x000ee20000000800 */
[----:B------:R-:W-:Y:S01]  /*9560*/  IMAD.IADD R3, R5, 0x1, R3 ;  /* 0x0000000105037824 */ /* 0x000fe200078e0203 */
[----:B--2---:R-:W-:Y:S01]  /*9570*/  ISETP.NE.U32.AND P0, PT, R26, RZ, PT ;  /* 0x000000ff1a00720c */ /* 0x004fe20003f05070 */
[----:B------:R-:W-:Y:S01]  /*9580*/  FMUL R0, R0, UR4 ;  /* 0x0000000400007c20 */ /* 0x000fe20008400000 */
[----:B------:R-:W-:Y:S02]  /*9590*/  IMAD.MOV.U32 R5, RZ, RZ, -0x1 ;  /* 0xffffffffff057424 */ /* 0x000fe400078e00ff */
[----:B------:R-:W-:Y:S01]  /*95a0*/  ISETP.NE.AND.EX P0, PT, R27, RZ, PT, P0 ;  /* 0x000000ff1b00720c */ /* 0x000fe20003f05300 */
[----:B------:R2:W4:Y:S01]  /*95b0*/  F2I.U32.TRUNC.NTZ R13, R0 ;  /* 0x00000000000d7305 */ /* 0x000522000020f000 */
[----:B------:R-:W2:Y:S01]  /*95c0*/  LDC R15, c[0x0][0x148] ;  /* 0x00005200ff0f7b82 */ /* 0x000ea20000000800 */
[----:B0-----:R-:W-:-:S02]  /*95d0*/  SHF.R.U64 R12, R4, R6, R3 ;  /* 0x00000006040c7219 */ /* 0x001fc40000001203 */
[----:B------:R-:W-:-:S05]  /*95e0*/  SHF.R.U32.HI R3, RZ, R6, R3 ;  /* 0x00000006ff037219 */ /* 0x000fca0000011603 */
[----:B------:R-:W0:Y:S01]  /*95f0*/  LDC R20, c[0x0][0x600] ;  /* 0x00018000ff147b82 */ /* 0x000e220000000800 */
[-CC-:B-1----:R-:W-:Y:S02]  /*9600*/  SHF.R.U64 R10, R12, R8.reuse, R3.reuse ;  /* 0x000000080c0a7219 */ /* 0x182fe40000001203 */
[----:B------:R-:W-:-:S05]  /*9610*/  SHF.R.U32.HI R3, RZ, R8, R3 ;  /* 0x00000008ff037219 */ /* 0x000fca0000011603 */
[----:B------:R-:W1:Y:S01]  /*9620*/  LDC R25, c[0x0][0x648] ;  /* 0x00019200ff197b82 */ /* 0x000e620000000800 */
[-C--:B---3--:R-:W-:Y:S02]  /*9630*/  SHF.L.U32 R4, R5, R24.reuse, RZ ;  /* 0x0000001805047219 */ /* 0x088fe400000006ff */
[--C-:B------:R-:W-:Y:S02]  /*9640*/  SHF.R.U64 R14, R10, R24, R3.reuse ;  /* 0x000000180a0e7219 */ /* 0x100fe40000001203 */
[----:B------:R-:W-:Y:S02]  /*9650*/  LOP3.LUT R23, RZ, R4, RZ, 0x33, !PT ;  /* 0x00000004ff177212 */ /* 0x000fe400078e33ff */
[-C--:B------:R-:W-:Y:S01]  /*9660*/  SHF.R.U32.HI R5, RZ, R24.reuse, R3 ;  /* 0x00000018ff057219 */ /* 0x080fe20000011603 */
[----:B------:R-:W3:Y:S01]  /*9670*/  LDC R28, c[0x0][0x638] ;  /* 0x00018e00ff1c7b82 */ /* 0x000ee20000000800 */
[----:B------:R-:W-:Y:S01]  /*9680*/  SHF.L.U32 R154, R7, R24, RZ ;  /* 0x00000018079a7219 */ /* 0x000fe200000006ff */
[----:B------:R-:W-:-:S06]  /*9690*/  IMAD.MOV.U32 R4, RZ, RZ, R14 ;  /* 0x000000ffff047224 */ /* 0x000fcc00078e000e */
[----:B------:R-:W0:Y:S01]  /*96a0*/  LDC R29, c[0x0][0x610] ;  /* 0x00018400ff1d7b82 */ /* 0x000e220000000800 */
[----:B----4-:R-:W-:Y:S05]  /*96b0*/  @!P0 BRA `(.L_x_296) ;  /* 0x0000000000288947 */ /* 0x010fea0003800000 */
[----:B------:R-:W4:Y:S02]  /*96c0*/  LDC R3, c[0x0][0x64c] ;  /* 0x00019300ff037b82 */ /* 0x000f240000000800 */
[----:B----4-:R-:W-:-:S05]  /*96d0*/  IADD3 R3, P0, R14, R3, RZ ;  /* 0x000000030e037210 */ /* 0x010fca0007f1e0ff */
        /* <DEDUP_REMOVED lines=8> */
.L_x_296:
[----:B------:R-:W-:Y:S01]  /*9760*/  ISETP.NE.AND P0, PT, R2, 0x1, PT ;  /* 0x000000010200780c */ /* 0x000fe20003f05270 */
[----:B0-----:R-:W-:Y:S01]  /*9770*/  VIADD R7, R20, 0xffffffff ;  /* 0xffffffff14077836 */ /* 0x001fe20000000000 */
[----:B-12---:R-:W-:Y:S01]  /*9780*/  SHF.R.U64 R0, R4, R25, R5 ;  /* 0x0000001904007219 */ /* 0x006fe20000001205 */
[----:B------:R-:W-:Y:S01]  /*9790*/  IMAD.MOV R13, RZ, RZ, -R13 ;  /* 0x000000ffff0d7224 */ /* 0x000fe200078e0a0d */
[----:B------:R-:W-:Y:S01]  /*97a0*/  LOP3.LUT R5, R10, R23, RZ, 0xc0, !PT ;  /* 0x000000170a057212 */ /* 0x000fe200078ec0ff */
[----:B------:R-:W-:Y:S02]  /*97b0*/  IMAD.MOV.U32 R4, RZ, RZ, 0x1 ;  /* 0x00000001ff047424 */ /* 0x000fe400078e00ff */
[----:B------:R-:W-:Y:S02]  /*97c0*/  IMAD.MOV R3, RZ, RZ, -R0 ;  /* 0x000000ffff037224 */ /* 0x000fe400078e0a00 */
[----:B------:R-:W-:Y:S01]  /*97d0*/  IMAD R154, R154, R0, R5 ;  /* 0x000000009a9a7224 */ /* 0x000fe200078e0205 */
[----:B------:R-:W-:Y:S01]  /*97e0*/  LOP3.LUT R5, R12, R7, RZ, 0xc0, !PT ;  /* 0x000000070c057212 */ /* 0x000fe200078ec0ff */
[----:B---3--:R-:W-:-:S02]  /*97f0*/  IMAD R0, R3, R28, R14 ;  /* 0x0000001c03007224 */ /* 0x008fc400078e020e */
[----:B------:R-:W-:Y:S02]  /*9800*/  @P0 IMAD R21, R15, R13, R22 ;  /* 0x0000000d0f150224 */ /* 0x000fe400078e0216 */
[----:B------:R-:W-:Y:S01]  /*9810*/  IMAD R3, R0, R20, R5 ;  /* 0x0000001400037224 */ /* 0x000fe200078e0205 */
[----:B------:R-:W-:Y:S01]  /*9820*/  PRMT R0, R4, 0x7610, R0 ;  /* 0x0000761004007816 */ /* 0x000fe20000000000 */
[----:B------:R-:W-:-:S05]  /*9830*/  IMAD R154, R154, R29, R21 ;  /* 0x0000001d9a9a7224 */ /* 0x000fca00078e0215 */
[----:B------:R-:W-:Y:S02]  /*9840*/  SEL R152, R3, R154, !P0 ;  /* 0x0000009a03987207 */ /* 0x000fe40004000000 */
[----:B------:R-:W-:-:S07]  /*9850*/  SEL R154, R154, R3, !P0 ;  /* 0x000000039a9a7207 */ /* 0x000fce0004000000 */
.L_x_294:
[----:B------:R-:W-:-:S13]  /*9860*/  LOP3.LUT P0, RZ, R0, 0xff, RZ, 0xc0, !PT ;  /* 0x000000ff00ff7812 */ /* 0x000fda000780c0ff */
[----:B------:R-:W-:Y:S05]  /*9870*/  @P0 BRA `(.L_x_297) ;  /* 0xffffff74009c0947 */ /* 0x000fea000383ffff */
[----:B------:R-:W-:Y:S05]  /*9880*/  EXIT ;  /* 0x000000000000794d */ /* 0x000fea0003800000 */
.L_x_3:
[----:B0-----:R-:W-:Y:S01]  /*9890*/  ULDC.64 UR4, c[0x0][0x650] ;  /* 0x0001940000047ab9 */ /* 0x001fe20000000a00 */
        /* <DEDUP_REMOVED lines=25> */
.L_x_299:
[-CC-:B------:R-:W-:Y:S01]  /*9a30*/  SHF.R.U64 R29, R10, R14.reuse, R11.reuse ;  /* 0x0000000e0a1d7219 */ /* 0x180fe2000000120b */
[----:B------:R-:W0:Y:S01]  /*9a40*/  LDC.64 R22, c[0x0][0x640] ;  /* 0x00019000ff167b82 */ /* 0x000e220000000a00 */
[----:B------:R-:W-:Y:S01]  /*9a50*/  SHF.R.U32.HI R5, RZ, R14, R11 ;  /* 0x0000000eff057219 */ /* 0x000fe2000001160b */
[----:B------:R-:W-:Y:S01]  /*9a60*/  ULDC UR4, c[0x0][0x150] ;  /* 0x0000540000047ab9 */ /* 0x000fe20000000800 */
[----:B------:R-:W-:Y:S02]  /*9a70*/  IADD3 R9, P0, RZ, -R29, RZ ;  /* 0x8000001dff097210 */ /* 0x000fe40007f1e0ff */
[----:B------:R-:W-:-:S03]  /*9a80*/  I2FP.F32.U32 R6, R4 ;  /* 0x0000000400067245 */ /* 0x000fc60000201000 */
[----:B------:R-:W1:Y:S01]  /*9a90*/  LDC R12, c[0x0][0x618] ;  /* 0x00018600ff0c7b82 */ /* 0x000e620000000800 */
[----:B------:R-:W-:Y:S02]  /*9aa0*/  IMAD.X R5, RZ, RZ, ~R5, P0 ;  /* 0x000000ffff057224 */ /* 0x000fe400000e0e05 */
[----:B------:R-:W-:Y:S01]  /*9ab0*/  FMUL R11, R6, UR4 ;  /* 0x00000004060b7c20 */ /* 0x000fe20008400000 */
[----:B------:R-:W-:Y:S01]  /*9ac0*/  IMAD.WIDE.U32 R6, R9, R20, R16 ;  /* 0x0000001409067225 */ /* 0x000fe200078e0010 */
[----:B------:R-:W-:-:S03]  /*9ad0*/  ULDC UR4, c[0x0][0x154] ;  /* 0x0000550000047ab9 */ /* 0x000fc60000000800 */
[----:B------:R-:W-:Y:S01]  /*9ae0*/  IMAD R8, R5, R20, RZ ;  /* 0x0000001405087224 */ /* 0x000fe200078e02ff */
[----:B------:R-:W2:Y:S01]  /*9af0*/  LDC R13, c[0x0][0x144] ;  /* 0x00005100ff0d7b82 */ /* 0x000ea20000000800 */
[----:B------:R-:W3:Y:S02]  /*9b00*/  F2I.U32.TRUNC.NTZ R11, R11 ;  /* 0x0000000b000b7305 */ /* 0x000ee4000020f000 */
[----:B------:R-:W-:Y:S01]  /*9b10*/  IMAD R5, R9, R21, R8 ;  /* 0x0000001509057224 */ /* 0x000fe200078e0208 */
[----:B------:R-:W-:-:S03]  /*9b20*/  MOV R8, 0xffffffff ;  /* 0xffffffff00087802 */ /* 0x000fc60000000f00 */
[----:B------:R-:W-:Y:S01]  /*9b30*/  IMAD.IADD R5, R7, 0x1, R5 ;  /* 0x0000000107057824 */ /* 0x000fe200078e0205 */
[----:B------:R-:W4:Y:S01]  /*9b40*/  LDC R20, c[0x0][0x608] ;  /* 0x00018200ff147b82 */ /* 0x000f220000000800 */
[----:B------:R-:W-:Y:S02]  /*9b50*/  I2FP.F32.U32 R7, R3 ;  /* 0x0000000300077245 */ /* 0x000fe40000201000 */
[----:B0-----:R-:W-:-:S03]  /*9b60*/  ISETP.NE.U32.AND P0, PT, R22, RZ, PT ;  /* 0x000000ff1600720c */ /* 0x001fc60003f05070 */
[----:B------:R-:W-:Y:S01]  /*9b70*/  FMUL R7, R7, UR4 ;  /* 0x0000000407077c20 */ /* 0x000fe20008400000 */
[----:B------:R-:W-:Y:S01]  /*9b80*/  ISETP.NE.AND.EX P0, PT, R23, RZ, PT, P0 ;  /* 0x000000ff1700720c */ /* 0x000fe20003f05300 */
[----:B------:R-:W0:Y:S01]  /*9b90*/  LDC R9, c[0x0][0x658] ;  /* 0x00019600ff097b82 */ /* 0x000e220000000800 */
[-C--:B-1----:R-:W-:Y:S01]  /*9ba0*/  SHF.R.U64 R10, R6, R12.reuse, R5 ;  /* 0x0000000c060a7219 */ /* 0x082fe20000001205 */
[----:B---3--:R-:W-:Y:S01]  /*9bb0*/  IMAD.MOV R6, RZ, RZ, -R11 ;  /* 0x000000ffff067224 */ /* 0x008fe200078e0a0b */
[----:B------:R-:W-:Y:S02]  /*9bc0*/  SHF.R.U32.HI R5, RZ, R12, R5 ;  /* 0x0000000cff057219 */ /* 0x000fe40000011605 */
[----:B------:R1:W3:Y:S03]  /*9bd0*/  F2I.U32.TRUNC.NTZ R12, R7 ;  /* 0x00000007000c7305 */ /* 0x0002e6000020f000 */
[----:B------:R-:W1:Y:S01]  /*9be0*/  LDC R14, c[0x0][0x148] ;  /* 0x00005200ff0e7b82 */ /* 0x000e620000000800 */
[----:B--2---:R-:W-:-:S02]  /*9bf0*/  IMAD R31, R13, R6, R4 ;  /* 0x000000060d1f7224 */ /* 0x004fc400078e0204 */
[----:B------:R-:W-:-:S05]  /*9c00*/  IMAD.MOV.U32 R6, RZ, RZ, 0x1 ;  /* 0x00000001ff067424 */ /* 0x000fca00078e00ff */
[----:B------:R-:W2:Y:S01]  /*9c10*/  LDC R21, c[0x0][0x600] ;  /* 0x00018000ff157b82 */ /* 0x000ea20000000800 */
[-CC-:B----4-:R-:W-:Y:S02]  /*9c20*/  SHF.R.U64 R13, R10, R20.reuse, R5.reuse ;  /* 0x000000140a0d7219 */ /* 0x190fe40000001205 */
[----:B------:R-:W-:-:S05]  /*9c30*/  SHF.R.U32.HI R4, RZ, R20, R5 ;  /* 0x00000014ff047219 */ /* 0x000fca0000011605 */
[----:B------:R-:W4:Y:S01]  /*9c40*/  LDC R24, c[0x0][0x648] ;  /* 0x00019200ff187b82 */ /* 0x000f220000000800 */
[-CC-:B0-----:R-:W-:Y:S02]  /*9c50*/  SHF.R.U64 R15, R13, R9.reuse, R4.reuse ;  /* 0x000000090d0f7219 */ /* 0x181fe40000001204 */
[-C--:B------:R-:W-:Y:S02]  /*9c60*/  SHF.L.U32 R8, R8, R9.reuse, RZ ;  /* 0x0000000908087219 */ /* 0x080fe400000006ff */
[-C--:B------:R-:W-:Y:S01]  /*9c70*/  SHF.R.U32.HI R5, RZ, R9.reuse, R4 ;  /* 0x00000009ff057219 */ /* 0x080fe20000011604 */
[----:B------:R-:W-:Y:S01]  /*9c80*/  IMAD.MOV.U32 R4, RZ, RZ, R15 ;  /* 0x000000ffff047224 */ /* 0x000fe200078e000f */
[----:B------:R-:W-:Y:S01]  /*9c90*/  SHF.L.U32 R20, R6, R9, RZ ;  /* 0x0000000906147219 */ /* 0x000fe200000006ff */
[----:B------:R-:W0:Y:S01]  /*9ca0*/  LDC R25, c[0x0][0x638] ;  /* 0x00018e00ff197b82 */ /* 0x000e220000000800 */
[----:B------:R-:W-:-:S07]  /*9cb0*/  LOP3.LUT R26, RZ, R8, RZ, 0x33, !PT ;  /* 0x00000008ff1a7212 */ /* 0x000fce00078e33ff */
[----:B------:R-:W0:Y:S01]  /*9cc0*/  LDC R27, c[0x0][0x610] ;  /* 0x00018400ff1b7b82 */ /* 0x000e220000000800 */
[----:B-1-3--:R-:W-:Y:S05]  /*9cd0*/  @!P0 BRA `(.L_x_300) ;  /* 0x0000000000288947 */ /* 0x00afea0003800000 */
[----:B------:R-:W1:Y:S02]  /*9ce0*/  LDC R4, c[0x0][0x64c] ;  /* 0x00019300ff047b82 */ /* 0x000e640000000800 */
[----:B-1----:R-:W-:-:S05]  /*9cf0*/  IADD3 R9, P0, R15, R4, RZ ;  /* 0x000000040f097210 */ /* 0x002fca0007f1e0ff */
        /* <DEDUP_REMOVED lines=8> */
.L_x_300:
[----:B------:R-:W-:Y:S01]  /*9d80*/  ISETP.NE.AND P0, PT, R2, 0x1, PT ;  /* 0x000000010200780c */ /* 0x000fe20003f05270 */
[----:B--2---:R-:W-:Y:S01]  /*9d90*/  VIADD R7, R21, 0xffffffff ;  /* 0xffffffff15077836 */ /* 0x004fe20000000000 */
[----:B----4-:R-:W-:Y:S01]  /*9da0*/  SHF.R.U64 R5, R4, R24, R5 ;  /* 0x0000001804057219 */ /* 0x010fe20000001205 */
[----:B------:R-:W-:Y:S01]  /*9db0*/  IMAD.MOV R12, RZ, RZ, -R12 ;  /* 0x000000ffff0c7224 */ /* 0x000fe200078e0a0c */
[----:B------:R-:W-:Y:S02]  /*9dc0*/  LOP3.LUT R4, R13, R26, RZ, 0xc0, !PT ;  /* 0x0000001a0d047212 */ /* 0x000fe400078ec0ff */
[----:B------:R-:W-:Y:S01]  /*9dd0*/  LOP3.LUT R10, R10, R7, RZ, 0xc0, !PT ;  /* 0x000000070a0a7212 */ /* 0x000fe200078ec0ff */
[----:B------:R-:W-:Y:S02]  /*9de0*/  IMAD.MOV R6, RZ, RZ, -R5 ;  /* 0x000000ffff067224 */ /* 0x000fe400078e0a05 */
[----:B------:R-:W-:-:S04]  /*9df0*/  IMAD R4, R20, R5, R4 ;  /* 0x0000000514047224 */ /* 0x000fc800078e0204 */
[----:B------:R-:W-:Y:S02]  /*9e00*/  @P0 IMAD R31, R14, R12, R3 ;  /* 0x0000000c0e1f0224 */ /* 0x000fe400078e0203 */
[----:B0-----:R-:W-:Y:S02]  /*9e10*/  IMAD R3, R6, R25, R15 ;  /* 0x0000001906037224 */ /* 0x001fe400078e020f */
[----:B------:R-:W-:Y:S02]  /*9e20*/  IMAD R31, R4, R27, R31 ;  /* 0x0000001b041f7224 */ /* 0x000fe400078e021f */
[----:B------:R-:W-:Y:S02]  /*9e30*/  IMAD R4, R3, R21, R10 ;  /* 0x0000001503047224 */ /* 0x000fe400078e020a */
[----:B------:R-:W-:-:S03]  /*9e40*/  IMAD.MOV.U32 R6, RZ, RZ, 0x1 ;  /* 0x00000001ff067424 */ /* 0x000fc600078e00ff */
[----:B------:R-:W-:Y:S02]  /*9e50*/  SEL R30, R4, R31, !P0 ;  /* 0x0000001f041e7207 */ /* 0x000fe40004000000 */
[----:B------:R-:W-:-:S07]  /*9e60*/  SEL R31, R31, R4, !P0 ;  /* 0x000000041f1f7207 */ /* 0x000fce0004000000 */
.L_x_298:
[----:B------:R-:W-:-:S08]  /*9e70*/  NOP ;  /* 0x0000000000007918 */ /* 0x000fd00000000000 */
[----:B------:R-:W0:-:S00]  /*9e80*/  USETMAXREG.DEALLOC.CTAPOOL 0x28 ;  /* 0x00000028000079c8 */ /* 0x000e0000080e0500 */
[----:B0-----:R-:W-:-:S13]  /*9e90*/  ISETP.NE.AND P0, PT, R0, RZ, PT ;  /* 0x000000ff0000720c */ /* 0x001fda0003f05270 */
[----:B------:R-:W-:Y:S05]  /*9ea0*/  @P0 EXIT ;  /* 0x000000000000094d */ /* 0x000fea0003800000 */
[----:B------:R-:W-:Y:S01]  /*9eb0*/  LOP3.LUT P0, RZ, R6, 0xff, RZ, 0xc0, !PT ;  /* 0x000000ff06ff7812 */ /* 0x000fe2000780c0ff */
[----:B------:R-:W-:Y:S02]  /*9ec0*/  IMAD.MOV.U32 R27, RZ, RZ, 0x1 ;  /* 0x00000001ff1b7424 */ /* 0x000fe400078e00ff */
[----:B------:R-:W-:-:S10]  /*9ed0*/  IMAD.MOV.U32 R28, RZ, RZ, RZ ;  /* 0x000000ffff1c7224 */ /* 0x000fd400078e00ff */
[----:B------:R-:W-:Y:S05]  /*9ee0*/  @!P0 BRA `(.L_x_301) ;  /* 0x0000001400208947 */ /* 0x000fea0003800000 */
[----:B------:R-:W0:Y:S01]  /*9ef0*/  LDC R0, c[0x0][0x28c] ;  /* 0x0000a300ff007b82 */ /* 0x000e220000000800 */
[----:B------:R-:W-:Y:S01]  /*9f00*/  ULDC UR37, c[0x0][0x658] ;  /* 0x0001960000257ab9 */ /* 0x000fe20000000800 */
[----:B------:R-:W-:Y:S01]  /*9f10*/  UMOV UR5, 0xffffffff ;  /* 0xffffffff00057882 */ /* 0x000fe20000000000 */
[----:B------:R-:W-:Y:S01]  /*9f20*/  ULDC UR4, c[0x0][0xc] ;  /* 0x0000030000047ab9 */ /* 0x000fe20000000800 */
[----:B------:R-:W-:Y:S01]  /*9f30*/  USHF.L.U32 UR38, UR5, UR37, URZ ;  /* 0x0000002505267299 */ /* 0x000fe2000800063f */
[C---:B------:R-:W-:Y:S01]  /*9f40*/  LOP3.LUT P1, RZ, R18.reuse, 0x7f, RZ, 0xc0, !PT ;  /* 0x0000007f12ff7812 */ /* 0x040fe2000782c0ff */
[----:B------:R-:W-:Y:S01]  /*9f50*/  UMOV UR6, 0x1 ;  /* 0x0000000100067882 */ /* 0x000fe20000000000 */
[----:B------:R-:W-:Y:S01]  /*9f60*/  LOP3.LUT P0, RZ, R18, 0x1f, RZ, 0xc0, !PT ;  /* 0x0000001f12ff7812 */ /* 0x000fe2000780c0ff */
[----:B------:R-:W-:Y:S01]  /*9f70*/  ULDC UR5, c[0x0][0x10] ;  /* 0x0000040000057ab9 */ /* 0x000fe20000000800 */
[----:B------:R-:W-:Y:S01]  /*9f80*/  USHF.L.U32 UR37, UR6, UR37, URZ ;  /* 0x0000002506257299 */ /* 0x000fe2000800063f */
[----:B------:R-:W-:Y:S01]  /*9f90*/  BSSY B7, `(.L_x_301) ;  /* 0x000013d000077945 */ /* 0x000fe20003800000 */
[----:B------:R-:W-:Y:S01]  /*9fa0*/  UIMAD.WIDE.U32 UR4, UR4, UR5, URZ ;  /* 0x00000005040472a5 */ /* 0x000fe2000f8e003f */
[----:B------:R-:W-:Y:S01]  /*9fb0*/  PLOP3.LUT P0, PT, P0, P1, PT, 0x8a, 0x0 ;  /* 0x000000000000781c */ /* 0x000fe20000703172 */
[----:B------:R-:W-:Y:S01]  /*9fc0*/  ULDC UR6, c[0x0][0x14] ;  /* 0x0000050000067ab9 */ /* 0x000fe20000000800 */
[----:B------:R-:W-:Y:S01]  /*9fd0*/  P2R R4, PR, RZ, 0x2 ;  /* 0x00000002ff047803 */ /* 0x000fe20000000000 */
[----:B------:R-:W-:Y:S01]  /*9fe0*/  UIMAD.WIDE.U32 UR54, UR4, UR6, URZ ;  /* 0x00000006043672a5 */ /* 0x000fe2000f8e003f */
[----:B------:R-:W-:Y:S01]  /*9ff0*/  IMAD.MOV.U32 R24, RZ, RZ, 0x1 ;  /* 0x00000001ff187424 */ /* 0x000fe200078e00ff */
[----:B------:R-:W-:Y:S01]  /*a000*/  UIMAD UR45, UR5, UR6, URZ ;  /* 0x00000006052d72a4 */ /* 0x000fe2000f8e023f */
[----:B------:R-:W-:Y:S01]  /*a010*/  LOP3.LUT R26, R19, 0x2, RZ, 0xfc, !PT ;  /* 0x00000002131a7812 */ /* 0x000fe200078efcff */
[----:B------:R-:W-:Y:S01]  /*a020*/  IMAD.MOV.U32 R27, RZ, RZ, 0x1 ;  /* 0x00000001ff1b7424 */ /* 0x000fe200078e00ff */
[----:B------:R-:W-:Y:S01]  /*a030*/  P2R R32, PR, RZ, 0x1 ;  /* 0x00000001ff207803 */ /* 0x000fe20000000000 */
[----:B------:R-:W-:Y:S01]  /*a040*/  IMAD.MOV.U32 R28, RZ, RZ, RZ ;  /* 0x000000ffff1c7224 */ /* 0x000fe200078e00ff */
[----:B------:R-:W-:Y:S01]  /*a050*/  ULDC UR39, c[0x0][0x600] ;  /* 0x0001800000277ab9 */ /* 0x000fe20000000800 */
[----:B------:R-:W-:Y:S01]  /*a060*/  ULOP3.LUT UR38, URZ, UR38, URZ, 0x33, !UPT ;  /* 0x000000263f267292 */ /* 0x000fe2000f8e333f */
[----:B0-----:R-:W-:Y:S01]  /*a070*/  VIADD R0, R0, 0x3f ;  /* 0x0000003f00007836 */ /* 0x001fe20000000000 */
[----:B------:R-:W-:-:S02]  /*a080*/  UIADD3 UR39, UR39, -0x1, URZ ;  /* 0xffffffff27277890 */ /* 0x000fc4000fffe03f */
[----:B------:R-:W-:Y:S02]  /*a090*/  UIADD3 UR45, UR55, UR45, URZ ;  /* 0x0000002d372d7290 */ /* 0x000fe4000fffe03f */
[----:B------:R-:W-:Y:S01]  /*a0a0*/  SHF.R.S32.HI R3, RZ, 0x1f, R0 ;  /* 0x0000001fff037819 */ /* 0x000fe20000011400 */
[----:B------:R-:W-:-:S03]  /*a0b0*/  ULDC.64 UR46, c[0x0][0x198] ;  /* 0x00006600002e7ab9 */ /* 0x000fc60000000a00 */
[----:B------:R-:W-:-:S04]  /*a0c0*/  LEA.HI R3, R3, R0, RZ, 0x6 ;  /* 0x0000000003037211 */ /* 0x000fc800078f30ff */
[----:B------:R-:W-:-:S05]  /*a0d0*/  SHF.R.S32.HI R25, RZ, 0x6, R3 ;  /* 0x00000006ff197819 */ /* 0x000fca0000011403 */
[----:B------:R-:W-:-:S07]  /*a0e0*/  VIADD R23, R25, 0x1 ;  /* 0x0000000119177836 */ /* 0x000fce0000000000 */
.L_x_315:
[----:B------:R-:W-:-:S03]  /*a0f0*/  UMOV UR4, 0xffffffff ;  /* 0xffffffff00047882 */ /* 0x000fc60000000000 */
[----:B------:R-:W-:Y:S05]  /*a100*/  BRA.DIV UR4, `(.L_x_302) ;  /* 0x0000001604687947 */ /* 0x000fea000b800000 */
[----:B------:R-:W-:-:S13]  /*a110*/  ELECT P6, URZ, PT ;  /* 0x00000000003f782f */ /* 0x000fda00038c0000 */
.L_x_326:
[----:B------:R-:W-:Y:S04]  /*a120*/  BSSY B6, `(.L_x_303) ;  /* 0x00000b1000067945 */ /* 0x000fe80003800000 */
[----:B------:R-:W-:Y:S05]  /*a130*/  @!P6 BRA `(.L_x_304) ;  /* 0x0000000800bce947 */ /* 0x000fea0003800000 */
[----:B------:R-:W0:Y:S01]  /*a140*/  S2R R3, SR_CgaCtaId ;  /* 0x0000000000037919 */ /* 0x000e220000008800 */
[----:B------:R-:W-:-:S04]  /*a150*/  MOV R22, 0x400 ;  /* 0x0000040000167802 */ /* 0x000fc80000000f00 */
[----:B0-----:R-:W-:-:S05]  /*a160*/  LEA R22, R3, R22, 0x18 ;  /* 0x0000001603167211 */ /* 0x001fca00078ec0ff */
[----:B------:R-:W-:-:S05]  /*a170*/  VIADD R0, R22, 0x800 ;  /* 0x0000080016007836 */ /* 0x000fca0000000000 */
[----:B------:R-:W-:-:S13]  /*a180*/  LOP3.LUT P0, RZ, R0, 0x9f, RZ, 0xc0, !PT ;  /* 0x0000009f00ff7812 */ /* 0x000fda000780c0ff */
[----:B------:R-:W-:Y:S05]  /*a190*/  @!P0 BRA `(.L_x_305) ;  /* 0x0000000000408947 */ /* 0x000fea0003800000 */
[----:B------:R-:W-:Y:S01]  /*a1a0*/  MOV R14, 0x0 ;  /* 0x00000000000e7802 */ /* 0x000fe20000000f00 */
[----:B------:R-:W-:Y:S01]  /*a1b0*/  ULDC.64 UR4, c[0x4][0x70] ;  /* 0x01001c0000047ab9 */ /* 0x000fe20000000a00 */
[----:B------:R-:W-:Y:S01]  /*a1c0*/  ULDC.64 UR6, c[0x4][0x8] ;  /* 0x0100020000067ab9 */ /* 0x000fe20000000a00 */
[----:B------:R-:W-:Y:S02]  /*a1d0*/  IMAD.U32 R4, RZ, RZ, UR4 ;  /* 0x00000004ff047e24 */ /* 0x000fe4000f8e00ff */
[----:B------:R-:W-:Y:S01]  /*a1e0*/  IMAD.U32 R5, RZ, RZ, UR5 ;  /* 0x00000005ff057e24 */ /* 0x000fe2000f8e00ff */
[----:B------:R-:W0:Y:S01]  /*a1f0*/  LDC.64 R14, c[0x4][R14] ;  /* 0x010000000e0e7b82 */ /* 0x000e220000000a00 */
[----:B------:R-:W-:Y:S01]  /*a200*/  ULDC.64 UR4, c[0x4][0x78] ;  /* 0x01001e0000047ab9 */ /* 0x000fe20000000a00 */
[----:B------:R-:W-:Y:S02]  /*a210*/  IMAD.U32 R10, RZ, RZ, UR6 ;  /* 0x00000006ff0a7e24 */ /* 0x000fe4000f8e00ff */
[----:B------:R-:W-:-:S02]  /*a220*/  IMAD.U32 R6, RZ, RZ, UR4 ;  /* 0x00000004ff067e24 */ /* 0x000fc4000f8e00ff */
[----:B------:R-:W-:Y:S02]  /*a230*/  IMAD.U32 R7, RZ, RZ, UR5 ;  /* 0x00000005ff077e24 */ /* 0x000fe4000f8e00ff */
[----:B------:R-:W-:Y:S02]  /*a240*/  IMAD.U32 R11, RZ, RZ, UR7 ;  /* 0x00000007ff0b7e24 */ /* 0x000fe4000f8e00ff */
[----:B------:R-:W-:Y:S02]  /*a250*/  IMAD.MOV.U32 R8, RZ, RZ, 0x70 ;  /* 0x00000070ff087424 */ /* 0x000fe400078e00ff */
[----:B------:R-:W-:Y:S02]  /*a260*/  IMAD.MOV.U32 R12, RZ, RZ, 0x1 ;  /* 0x00000001ff0c7424 */ /* 0x000fe400078e00ff */
[----:B------:R-:W-:-:S07]  /*a270*/  IMAD.MOV.U32 R13, RZ, RZ, RZ ;  /* 0x000000ffff0d7224 */ /* 0x000fce00078e00ff */
[----:B------:R-:W-:-:S07]  /*a280*/  LEPC R20, `(.L_x_305) ;  /* 0x000000001014794e */ /* 0x000fce0000000000 */
[----:B0-----:R-:W-:Y:S05]  /*a290*/  CALL.ABS.NOINC R14 ;  /* 0x000000000e007343 */ /* 0x001fea0003c00000 */
.L_x_305:
        /* <DEDUP_REMOVED lines=19> */
.L_x_306:
[----:B------:R-:W0:Y:S02]  /*a3d0*/  LDC R0, c[0x0][0x28c] ;  /* 0x0000a300ff007b82 */ /* 0x000e240000000800 */
[----:B0-----:R-:W-:-:S13]  /*a3e0*/  ISETP.GE.AND P0, PT, R0, 0x1, PT ;  /* 0x000000010000780c */ /* 0x001fda0003f06270 */
[----:B------:R-:W-:Y:S05]  /*a3f0*/  @!P0 BRA `(.L_x_304) ;  /* 0x00000008000c8947 */ /* 0x000fea0003800000 */
[----:B------:R-:W-:Y:S02]  /*a400*/  IMAD.SHL.U32 R31, R31, 0x80, RZ ;  /* 0x000000801f1f7824 */ /* 0x000fe400078e00ff */
[----:B------:R-:W-:Y:S02]  /*a410*/  IMAD.SHL.U32 R30, R30, 0x100, RZ ;  /* 0x000001001e1e7824 */ /* 0x000fe400078e00ff */
[----:B------:R-:W-:Y:S01]  /*a420*/  IMAD.MOV.U32 R6, RZ, RZ, RZ ;  /* 0x000000ffff067224 */ /* 0x000fe200078e00ff */
[----:B------:R-:W-:Y:S01]  /*a430*/  IADD3 R11, R31, 0x28, RZ ;  /* 0x000000281f0b7810 */ /* 0x000fe20007ffe0ff */
[----:B------:R-:W-:Y:S02]  /*a440*/  IMAD.MOV.U32 R0, RZ, RZ, R23 ;  /* 0x000000ffff007224 */ /* 0x000fe400078e0017 */
[----:B------:R-:W-:Y:S02]  /*a450*/  IMAD.MOV.U32 R3, RZ, RZ, R27 ;  /* 0x000000ffff037224 */ /* 0x000fe400078e001b */
[----:B------:R-:W-:-:S02]  /*a460*/  IMAD.MOV.U32 R5, RZ, RZ, R28 ;  /* 0x000000ffff057224 */ /* 0x000fc400078e001c */
[C---:B------:R-:W-:Y:S02]  /*a470*/  VIADD R7, R31.reuse, 0x8 ;  /* 0x000000081f077836 */ /* 0x040fe40000000000 */
[C---:B------:R-:W-:Y:S02]  /*a480*/  VIADD R8, R31.reuse, 0x10 ;  /* 0x000000101f087836 */ /* 0x040fe40000000000 */
[C---:B------:R-:W-:Y:S02]  /*a490*/  VIADD R9, R31.reuse, 0x18 ;  /* 0x000000181f097836 */ /* 0x040fe40000000000 */
[C---:B------:R-:W-:Y:S02]  /*a4a0*/  VIADD R10, R31.reuse, 0x20 ;  /* 0x000000201f0a7836 */ /* 0x040fe40000000000 */
[C---:B------:R-:W-:Y:S02]  /*a4b0*/  VIADD R12, R31.reuse, 0x30 ;  /* 0x000000301f0c7836 */ /* 0x040fe40000000000 */
[----:B------:R-:W-:-:S02]  /*a4c0*/  VIADD R13, R31, 0x38 ;  /* 0x000000381f0d7836 */ /* 0x000fc40000000000 */
[C---:B------:R-:W-:Y:S02]  /*a4d0*/  VIADD R14, R31.reuse, 0x40 ;  /* 0x000000401f0e7836 */ /* 0x040fe40000000000 */
[C---:B------:R-:W-:Y:S02]  /*a4e0*/  VIADD R15, R31.reuse, 0x48 ;  /* 0x000000481f0f7836 */ /* 0x040fe40000000000 */
[C---:B------:R-:W-:Y:S02]  /*a4f0*/  VIADD R20, R31.reuse, 0x50 ;  /* 0x000000501f147836 */ /* 0x040fe40000000000 */
[C---:B------:R-:W-:Y:S02]  /*a500*/  VIADD R21, R31.reuse, 0x58 ;  /* 0x000000581f157836 */ /* 0x040fe40000000000 */
[C---:B------:R-:W-:Y:S02]  /*a510*/  VIADD R33, R31.reuse, 0x60 ;  /* 0x000000601f217836 */ /* 0x040fe40000000000 */
[----:B------:R-:W-:-:S02]  /*a520*/  VIADD R34, R31, 0x68 ;  /* 0x000000681f227836 */ /* 0x000fc40000000000 */
[C---:B------:R-:W-:Y:S02]  /*a530*/  VIADD R35, R31.reuse, 0x70 ;  /* 0x000000701f237836 */ /* 0x040fe40000000000 */
[----:B------:R-:W-:-:S07]  /*a540*/  VIADD R36, R31, 0x78 ;  /* 0x000000781f247836 */ /* 0x000fce0000000000 */
.L_x_310:
[----:B------:R-:W-:Y:S01]  /*a550*/  IMAD R4, R5, 0x8, R22 ;  /* 0x0000000805047824 */ /* 0x000fe200078e0216 */
[----:B------:R-:W-:-:S04]  /*a560*/  SHF.L.U32 R37, R3, 0x1f, RZ ;  /* 0x0000001f03257819 */ /* 0x000fc800000006ff */
[----:B------:R-:W0:Y:S02]  /*a570*/  SYNCS.PHASECHK.TRANS64.TRYWAIT P0, [R4+URZ+0x10], R37 ;  /* 0x00001025040075a7 */ /* 0x000e24000800017f */
[----:B0-----:R-:W-:Y:S05]  /*a580*/  @!P0 BRA `(.L_x_307) ;  /* 0x0000001000688947 */ /* 0x001fea0003800000 */
.L_x_327:
[----:B------:R-:W-:-:S13]  /*a590*/  LOP3.LUT P0, RZ, R18, 0x7f, RZ, 0xc0, !PT ;  /* 0x0000007f12ff7812 */ /* 0x000fda000780c0ff */
[----:B0-----:R-:W0:Y:S02]  /*a5a0*/  @!P0 LDC R37, c[0x0][0x500] ;  /* 0x00014000ff258b82 */ /* 0x001e240000000800 */
[----:B0-----:R0:W-:Y:S02]  /*a5b0*/  @!P0 SYNCS.ARRIVE.TRANS64 RZ, [R4+URZ], R37 ;  /* 0x0000002504ff89a7 */ /* 0x0011e4000800003f */
[----:B0-----:R-:W-:-:S04]  /*a5c0*/  PRMT R37, R26, 0x9910, RZ ;  /* 0x000099101a257816 */ /* 0x001fc800000000ff */
[----:B------:R-:W-:-:S13]  /*a5d0*/  ISETP.NE.AND P0, PT, R37, 0x2, PT ;  /* 0x000000022500780c */ /* 0x000fda0003f05270 */
[----:B------:R-:W-:Y:S05]  /*a5e0*/  @P0 BRA `(.L_x_308) ;  /* 0x0000000000040947 */ /* 0x000fea0003800000 */
[----:B------:R-:W-:Y:S01]  /*a5f0*/  BPT.TRAP 0x1 ;  /* 0x000000040000795c */ /* 0x000fe20000300000 */
.L_x_308:
[----:B------:R-:W-:-:S13]  /*a600*/  ISETP.NE.AND P0, PT, R32, RZ, PT ;  /* 0x000000ff2000720c */ /* 0x000fda0003f05270 */
[----:B------:R-:W-:Y:S05]  /*a610*/  @P0 BRA `(.L_x_309) ;  /* 0x0000000000040947 */ /* 0x000fea0003800000 */
[----:B------:R-:W-:Y:S01]  /*a620*/  BPT.TRAP 0x1 ;  /* 0x000000040000795c */ /* 0x000fe20000300000 */
.L_x_309:
[----:B------:R-:W-:Y:S01]  /*a630*/  R2UR UR9, R4 ;  /* 0x00000000040972ca */ /* 0x000fe200000e0000 */
[--C-:B------:R-:W-:Y:S01]  /*a640*/  IMAD R4, R5, 0x8000, R22.reuse ;  /* 0x0000800005047824 */ /* 0x100fe200078e0216 */
[----:B------:R-:W-:Y:S01]  /*a650*/  R2UR UR11, R6 ;  /* 0x00000000060b72ca */ /* 0x000fe200000e0000 */
[----:B------:R-:W-:Y:S01]  /*a660*/  UIADD3 UR14, UP0, UR46, 0xf0, URZ ;  /* 0x000000f02e0e7890 */ /* 0x000fe2000ff1e03f */
[----:B------:R-:W-:Y:S01]  /*a670*/  R2UR UR12, R29 ;  /* 0x000000001d0c72ca */ /* 0x000fe200000e0000 */
[----:B------:R-:W-:Y:S01]  /*a680*/  UMOV UR6, 0x0 ;  /* 0x0000000000067882 */ /* 0x000fe20000000000 */
[----:B------:R-:W-:Y:S01]  /*a690*/  R2UR UR5, R4 ;  /* 0x00000000040572ca */ /* 0x000fe200000e0000 */
[----:B------:R-:W-:Y:S01]  /*a6a0*/  UIADD3.X UR15, URZ, UR47, URZ, UP0, !UPT ;  /* 0x0000002f3f0f7290 */ /* 0x000fe200087fe43f */
[----:B------:R-:W-:Y:S01]  /*a6b0*/  R2UR UR10, R31 ;  /* 0x000000001f0a72ca */ /* 0x000fe200000e0000 */
[----:B------:R-:W-:Y:S01]  /*a6c0*/  UMOV UR7, 0x10000000 ;  /* 0x1000000000077882 */ /* 0x000fe20000000000 */
[----:B------:R-:W-:Y:S01]  /*a6d0*/  R2UR UR34, R7 ;  /* 0x00000000072272ca */ /* 0x000fe200000e0000 */
[----:B------:R-:W-:Y:S01]  /*a6e0*/  IMAD R4, R5, 0x10000, R22 ;  /* 0x0001000005047824 */ /* 0x000fe200078e0216 */
[----:B------:R-:W-:Y:S01]  /*a6f0*/  R2UR UR26, R8 ;  /* 0x00000000081a72ca */ /* 0x000fe200000e0000 */
[----:B------:R-:W-:Y:S01]  /*a700*/  UMOV UR33, UR9 ;  /* 0x0000000900217c82 */ /* 0x000fe20008000000 */
[----:B------:R-:W-:Y:S01]  /*a710*/  R2UR UR18, R9 ;  /* 0x00000000091272ca */ /* 0x000fe200000e0000 */
[----:B------:R-:W-:Y:S01]  /*a720*/  UMOV UR35, UR11 ;  /* 0x0000000b00237c82 */ /* 0x000fe20008000000 */
[----:B------:R-:W-:Y:S01]  /*a730*/  R2UR UR58, R11 ;  /* 0x000000000b3a72ca */ /* 0x000fe200000e0000 */
[----:B------:R-:W-:Y:S01]  /*a740*/  UMOV UR36, UR12 ;  /* 0x0000000c00247c82 */ /* 0x000fe20008000000 */
[----:B------:R-:W-:Y:S01]  /*a750*/  UMOV UR25, UR9 ;  /* 0x0000000900197c82 */ /* 0x000fe20008000000 */
[----:B------:R-:W-:Y:S01]  /*a760*/  UIADD3 UR8, UR5, 0x800, URZ ;  /* 0x0000080005087890 */ /* 0x000fe2000fffe03f */
[----:B------:R-:W-:Y:S01]  /*a770*/  R2UR UR50, R12 ;  /* 0x000000000c3272ca */ /* 0x000fe200000e0000 */
[----:B------:R-:W-:Y:S01]  /*a780*/  UIADD3 UR32, UR5, 0x1000, URZ ;  /* 0x0000100005207890 */ /* 0x000fe2000fffe03f */
[----:B------:R-:W-:Y:S01]  /*a790*/  R2UR UR42, R13 ;  /* 0x000000000d2a72ca */ /* 0x000fe200000e0000 */
[----:B------:R-:W-:Y:S01]  /*a7a0*/  UIADD3 UR24, UR5, 0x1800, URZ ;  /* 0x0000180005187890 */ /* 0x000fe2000fffe03f */
[----:B------:R-:W-:Y:S01]  /*a7b0*/  R2UR UR4, R4 ;  /* 0x00000000040472ca */ /* 0x000fe200000e0000 */
[----:B------:R-:W-:Y:S01]  /*a7c0*/  UIADD3 UR16, UR5, 0x2000, URZ ;  /* 0x0000200005107890 */ /* 0x000fe2000fffe03f */
[----:B------:R-:W-:Y:S01]  /*a7d0*/  VIADD R0, R0, 0xffffffff ;  /* 0xffffffff00007836 */ /* 0x000fe20000000000 */
[----:B------:R-:W-:Y:S01]  /*a7e0*/  UMOV UR27, UR11 ;  /* 0x0000000b001b7c82 */ /* 0x000fe20008000000 */
[----:B------:R0:W-:Y:S01]  /*a7f0*/  UTMALDG.3D [UR8], [UR14], desc[UR6] ;  /* 0x000006080e0075b4 */ /* 0x0001e20008011000 */
[----:B------:R-:W-:Y:S01]  /*a800*/  UMOV UR28, UR12 ;  /* 0x0000000c001c7c82 */ /* 0x000fe20008000000 */
[----:B------:R-:W-:Y:S01]  /*a810*/  UMOV UR17, UR9 ;  /* 0x0000000900117c82 */ /* 0x000fe20008000000 */
[----:B------:R-:W-:Y:S01]  /*a820*/  UMOV UR19, UR11 ;  /* 0x0000000b00137c82 */ /* 0x000fe20008000000 */
[----:B------:R-:W-:Y:S01]  /*a830*/  UMOV UR20, UR12 ;  /* 0x0000000c00147c82 */ /* 0x000fe20008000000 */
[----:B------:R-:W-:Y:S01]  /*a840*/  UIADD3 UR56, UR5, 0x3000, URZ ;  /* 0x0000300005387890 */ /* 0x000fe2000fffe03f */
[----:B------:R-:W-:Y:S01]  /*a850*/  ISETP.GT.AND P1, PT, R0, 0x1, PT ;  /* 0x000000010000780c */ /* 0x000fe20003f24270 */
[----:B------:R-:W-:Y:S01]  /*a860*/  UIADD3 UR48, UR5, 0x3800, URZ ;  /* 0x0000380005307890 */ /* 0x000fe2000fffe03f */
[----:B------:R1:W-:Y:S01]  /*a870*/  UTMALDG.3D [UR32], [UR14], desc[UR6] ;  /* 0x000006200e0075b4 */ /* 0x0003e20008011000 */
[----:B------:R-:W-:Y:S01]  /*a880*/  UIADD3 UR40, UR5, 0x4000, URZ ;  /* 0x0000400005287890 */ /* 0x000fe2000fffe03f */
[----:B------:R-:W-:Y:S01]  /*a890*/  VIADD R5, R5, 0x1 ;  /* 0x0000000105057836 */ /* 0x000fe20000000000 */
[----:B------:R-:W-:Y:S01]  /*a8a0*/  UMOV UR57, UR9 ;  /* 0x0000000900397c82 */ /* 0x000fe20008000000 */
[----:B------:R-:W-:Y:S01]  /*a8b0*/  UMOV UR59, UR11 ;  /* 0x0000000b003b7c82 */ /* 0x000fe20008000000 */
[----:B------:R-:W-:Y:S01]  /*a8c0*/  UMOV UR60, UR12 ;  /* 0x0000000c003c7c82 */ /* 0x000fe20008000000 */
[----:B------:R-:W-:Y:S01]  /*a8d0*/  UMOV UR49, UR9 ;  /* 0x0000000900317c82 */ /* 0x000fe20008000000 */
[----:B------:R-:W-:Y:S01]  /*a8e0*/  UMOV UR51, UR11 ;  /* 0x0000000b00337c82 */ /* 0x000fe20008000000 */
[----:B------:R2:W-:Y:S01]  /*a8f0*/  UTMALDG.3D [UR24], [UR14], desc[UR6] ;  /* 0x000006180e0075b4 */ /* 0x0005e20008011000 */
[----:B------:R-:W-:Y:S01]  /*a900*/  UMOV UR52, UR12 ;  /* 0x0000000c00347c82 */ /* 0x000fe20008000000 */
[----:B------:R-:W-:Y:S01]  /*a910*/  UMOV UR41, UR9 ;  /* 0x0000000900297c82 */ /* 0x000fe20008000000 */
[----:B------:R-:W-:Y:S01]  /*a920*/  UMOV UR43, UR11 ;  /* 0x0000000b002b7c82 */ /* 0x000fe20008000000 */
[----:B------:R-:W-:Y:S01]  /*a930*/  UMOV UR44, UR12 ;  /* 0x0000000c002c7c82 */ /* 0x000fe20008000000 */
[----:B------:R-:W-:Y:S01]  /*a940*/  UIADD3 UR22, UP0, UR46, 0x1f0, URZ ;  /* 0x000001f02e167890 */ /* 0x000fe2000ff1e03f */
[----:B------:R-:W-:Y:S01]  /*a950*/  ISETP.NE.AND P0, PT, R5, 0x2, PT ;  /* 0x000000020500780c */ /* 0x000fe20003f05270 */
[----:B------:R-:W-:Y:S01]  /*a960*/  VIADD R6, R6, 0x40 ;  /* 0x0000004006067836 */ /* 0x000fe20000000000 */
[----:B0-----:R-:W-:Y:S01]  /*a970*/  R2UR UR10, R10 ;  /* 0x000000000a0a72ca */ /* 0x001fe200000e0000 */
[----:B------:R-:W-:Y:S01]  /*a980*/  UIADD3 UR8, UR5, 0x2800, URZ ;  /* 0x0000280005087890 */ /* 0x000fe2000fffe03f */
[----:B------:R0:W-:Y:S01]  /*a990*/  UTMALDG.3D [UR16], [UR14], desc[UR6] ;  /* 0x000006100e0075b4 */ /* 0x0001e20008011000 */
[----:B------:R-:W-:Y:S01]  /*a9a0*/  UIADD3.X UR23, URZ, UR47, URZ, UP0, !UPT ;  /* 0x0000002f3f177290 */ /* 0x000fe200087fe43f */
[----:B------:R-:W-:-:S02]  /*a9b0*/  SEL R4, RZ, 0x1, P0 ;  /* 0x00000001ff047807 */ /* 0x000fc40000000000 */
[----:B------:R-:W-:Y:S02]  /*a9c0*/  SEL R5, R5, RZ, P0 ;  /* 0x000000ff05057207 */ /* 0x000fe40000000000 */
[----:B-1----:R-:W-:Y:S01]  /*a9d0*/  R2UR UR34, R14 ;  /* 0x000000000e2272ca */ /* 0x002fe200000e0000 */
[----:B------:R-:W-:Y:S01]  /*a9e0*/  UIADD3 UR32, UR5, 0x4800, URZ ;  /* 0x0000480005207890 */ /* 0x000fe2000fffe03f */
[----:B------:R-:W-:-:S03]  /*a9f0*/  LOP3.LUT R3, R3, R4, RZ, 0x3c, !PT ;  /* 0x0000000403037212 */ /* 0x000fc600078e3cff */
[----:B------:R1:W-:Y:S01]  /*aa00*/  UTMALDG.3D [UR8], [UR14], desc[UR6] ;  /* 0x000006080e0075b4 */ /* 0x0003e20008011000 */
[----:B--2---:R-:W-:Y:S01]  /*aa10*/  R2UR UR26, R15 ;  /* 0x000000000f1a72ca */ /* 0x004fe200000e0000 */
[----:B------:R-:W-:Y:S01]  /*aa20*/  UIADD3 UR24, UR5, 0x5000, URZ ;  /* 0x0000500005187890 */ /* 0x000fe2000fffe03f */
[----:B------:R-:W-:Y:S01]  /*aa30*/  UTMALDG.3D [UR56], [UR14], desc[UR6] ;  /* 0x000006380e0075b4 */ /* 0x000fe20008011000 */
[----:B0-----:R-:W-:Y:S01]  /*aa40*/  R2UR UR18, R20 ;  /* 0x00000000141272ca */ /* 0x001fe200000e0000 */
[----:B------:R-:W-:Y:S01]  /*aa50*/  UIADD3 UR16, UR5, 0x5800, URZ ;  /* 0x0000580005107890 */ /* 0x000fe2000fffe03f */
[----:B------:R0:W-:Y:S01]  /*aa60*/  UTMALDG.3D [UR48], [UR14], desc[UR6] ;  /* 0x000006300e0075b4 */ /* 0x0001e20008011000 */
[----:B-1----:R-:W-:Y:S01]  /*aa70*/  R2UR UR10, R21 ;  /* 0x00000000150a72ca */ /* 0x002fe200000e0000 */
[----:B------:R1:W-:Y:S01]  /*aa80*/  UTMALDG.3D [UR40], [UR14], desc[UR6] ;  /* 0x000006280e0075b4 */ /* 0x0003e20008011000 */
[----:B------:R-:W-:Y:S01]  /*aa90*/  UIADD3 UR8, UR5, 0x6000, URZ ;  /* 0x0000600005087890 */ /* 0x000fe2000fffe03f */
[----:B------:R2:W-:Y:S01]  /*aaa0*/  UTMALDG.3D [UR32], [UR14], desc[UR6] ;  /* 0x000006200e0075b4 */ /* 0x0005e20008011000 */
[----:B0-----:R-:W-:-:S03]  /*aab0*/  R2UR UR50, R33 ;  /* 0x00000000213272ca */ /* 0x001fc600000e0000 */
[----:B------:R0:W-:Y:S01]  /*aac0*/  UTMALDG.3D [UR24], [UR14], desc[UR6] ;  /* 0x000006180e0075b4 */ /* 0x0001e20008011000 */
[----:B------:R-:W-:Y:S01]  /*aad0*/  UIADD3 UR48, UR5, 0x6800, URZ ;  /* 0x0000680005307890 */ /* 0x000fe2000fffe03f */
[----:B-1----:R-:W-:Y:S01]  /*aae0*/  R2UR UR42, R34 ;  /* 0x00000000222a72ca */ /* 0x002fe200000e0000 */
[----:B------:R1:W-:Y:S01]  /*aaf0*/  UTMALDG.3D [UR16], [UR14], desc[UR6] ;  /* 0x000006100e0075b4 */ /* 0x0003e20008011000 */
[----:B------:R-:W-:Y:S01]  /*ab00*/  UIADD3 UR40, UR5, 0x7000, URZ ;  /* 0x0000700005287890 */ /* 0x000fe2000fffe03f */
[----:B--2---:R-:W-:Y:S01]  /*ab10*/  R2UR UR34, R35 ;  /* 0x00000000232272ca */ /* 0x004fe200000e0000 */
[----:B------:R-:W-:Y:S01]  /*ab20*/  UIADD3 UR32, UR5, 0x7800, URZ ;  /* 0x0000780005207890 */ /* 0x000fe2000fffe03f */
[----:B------:R2:W-:Y:S01]  /*ab30*/  UTMALDG.3D [UR8], [UR14], desc[UR6] ;  /* 0x000006080e0075b4 */ /* 0x0005e20008011000 */
[----:B0-----:R-:W-:Y:S01]  /*ab40*/  R2UR UR26, R36 ;  /* 0x00000000241a72ca */ /* 0x001fe200000e0000 */
[----:B------:R-:W-:Y:S01]  /*ab50*/  UIADD3 UR24, UR5, 0x8000, URZ ;  /* 0x0000800005187890 */ /* 0x000fe2000fffe03f */
[----:B------:R0:W-:Y:S01]  /*ab60*/  UTMALDG.3D [UR48], [UR14], desc[UR6] ;  /* 0x000006300e0075b4 */ /* 0x0001e20008011000 */
[----:B-1----:R-:W-:Y:S01]  /*ab70*/  R2UR UR19, R30 ;  /* 0x000000001e1372ca */ /* 0x002fe200000e0000 */
[----:B------:R-:W-:-:S03]  /*ab80*/  UIADD3 UR16, UR4, 0x10800, URZ ;  /* 0x0001080004107890 */ /* 0x000fc6000fffe03f */
[----:B------:R0:W-:Y:S01]  /*ab90*/  UTMALDG.3D [UR40], [UR14], desc[UR6] ;  /* 0x000006280e0075b4 */ /* 0x0001e20008011000 */
[----:B------:R-:W-:Y:S01]  /*aba0*/  UMOV UR18, UR11 ;  /* 0x0000000b00127c82 */ /* 0x000fe20008000000 */
[----:B--2---:R-:W-:Y:S01]  /*abb0*/  UIADD3 UR10, UR11, 0x20, URZ ;  /* 0x000000200b0a7890 */ /* 0x004fe2000fffe03f */
[----:B------:R0:W-:Y:S01]  /*abc0*/  UTMALDG.3D [UR32], [UR14], desc[UR6] ;  /* 0x000006200e0075b4 */ /* 0x0001e20008011000 */
[----:B------:R-:W-:-:S05]  /*abd0*/  UIADD3 UR8, UR4, 0x18800, URZ ;  /* 0x0001880004087890 */ /* 0x000fca000fffe03f */
[----:B------:R-:W-:Y:S01]  /*abe0*/  UMOV UR11, UR19 ;  /* 0x00000013000b7c82 */ /* 0x000fe20008000000 */
[----:B------:R0:W-:Y:S01]  /*abf0*/  UTMALDG.3D [UR24], [UR14], desc[UR6] ;  /* 0x000006180e0075b4 */ /* 0x0001e20008011000 */
[----:B------:R0:W-:Y:S02]  /*ac00*/  UTMALDG.3D [UR16], [UR22], desc[UR6] ;  /* 0x00000610160075b4 */ /* 0x0001e40008011000 */
[----:B------:R0:W-:Y:S02]  /*ac10*/  UTMALDG.3D [UR8], [UR22], desc[UR6] ;  /* 0x00000608160075b4 */ /* 0x0001e40008011000 */
[----:B0-----:R-:W-:Y:S05]  /*ac20*/  @P1 BRA `(.L_x_310) ;  /* 0xfffffff800481947 */ /* 0x001fea000383ffff */
.L_x_304:
[----:B------:R-:W-:Y:S05]  /*ac30*/  BSYNC B6 ;  /* 0x0000000000067941 */ /* 0x000fea0003800000 */
.L_x_303:
[----:B------:R-:W-:Y:S01]  /*ac40*/  LOP3.LUT P1, RZ, R24, 0xff, RZ, 0xc0, !PT ;  /* 0x000000ff18ff7812 */ /* 0x000fe2000782c0ff */
[----:B------:R-:W-:Y:S01]  /*ac50*/  IMAD.IADD R28, R25, 0x1, R28 ;  /* 0x00000001191c7824 */ /* 0x000fe200078e021c */
[----:B------:R-:W-:Y:S01]  /*ac60*/  IADD3 R16, P2, R16, UR54, RZ ;  /* 0x0000003610107c10 */ /* 0x000fe2000ff5e0ff */
[----:B------:R-:W-:Y:S01]  /*ac70*/  ULDC.64 UR4, c[0x0][0x650] ;  /* 0x0001940000047ab9 */ /* 0x000fe20000000a00 */
[----:B------:R-:W-:Y:S01]  /*ac80*/  BSSY B0, `(.L_x_311) ;  /* 0x000006b000007945 */ /* 0x000fe20003800000 */
[----:B------:R-:W-:Y:S01]  /*ac90*/  IMAD.MOV.U32 R31, RZ, RZ, -0x1 ;  /* 0xffffffffff1f7424 */ /* 0x000fe200078e00ff */
[----:B------:R-:W-:Y:S01]  /*aca0*/  SHF.R.U32.HI R0, RZ, 0x1, R28 ;  /* 0x00000001ff007819 */ /* 0x000fe2000001161c */
[----:B------:R-:W-:Y:S01]  /*acb0*/  IMAD.MOV.U32 R30, RZ, RZ, -0x1 ;  /* 0xffffffffff1e7424 */ /* 0x000fe200078e00ff */
[----:B------:R-:W-:Y:S01]  /*acc0*/  ISETP.GT.U32.AND P0, PT, R28, 0x1, PT ;  /* 0x000000011c00780c */ /* 0x000fe20003f04070 */
[----:B------:R-:W-:Y:S01]  /*acd0*/  IMAD.MOV.U32 R29, RZ, RZ, -0x1 ;  /* 0xffffffffff1d7424 */ /* 0x000fe200078e00ff */
[----:B------:R-:W-:-:S02]  /*ace0*/  LOP3.LUT R0, R0, 0x1, RZ, 0xc0, !PT ;  /* 0x0000000100007812 */ /* 0x000fc400078ec0ff */
[----:B------:R-:W-:Y:S01]  /*acf0*/  ISETP.LT.U32.AND P0, PT, R25, 0x2, P0 ;  /* 0x000000021900780c */ /* 0x000fe20000701070 */
[----:B------:R-:W0:Y:S01]  /*ad00*/  @P1 S2R R4, SR_CgaCtaId ;  /* 0x0000000000041919 */ /* 0x000e220000008800 */
[----:B------:R-:W-:Y:S02]  /*ad10*/  @P1 MOV R3, 0x400 ;  /* 0x0000040000031802 */ /* 0x000fe40000000f00 */
[----:B------:R-:W-:Y:S02]  /*ad20*/  IADD3.X R17, R17, UR45, RZ, P2, !PT ;  /* 0x0000002d11117c10 */ /* 0x000fe400097fe4ff */
[----:B------:R-:W-:Y:S02]  /*ad30*/  ISETP.GE.U32.AND P2, PT, R16, UR4, PT ;  /* 0x0000000410007c0c */ /* 0x000fe4000bf46070 */
[----:B------:R-:W-:Y:S02]  /*ad40*/  LOP3.LUT R28, R28, 0x1, RZ, 0xc0, !PT ;  /* 0x000000011c1c7812 */ /* 0x000fe400078ec0ff */
[----:B------:R-:W-:-:S02]  /*ad50*/  PRMT R24, RZ, 0x7610, R24 ;  /* 0x00007610ff187816 */ /* 0x000fc40000000018 */
[----:B0-----:R-:W-:-:S04]  /*ad60*/  @P1 LEA R3, R4, R3, 0x18 ;  /* 0x0000000304031211 */ /* 0x001fc800078ec0ff */
[----:B------:R0:W-:Y:S01]  /*ad70*/  @P1 SYNCS.ARRIVE.TRANS64.A1T0 RZ, [R3+URZ+0x38], RZ ;  /* 0x000038ff03ff19a7 */ /* 0x0001e2000810003f */
[----:B------:R-:W-:Y:S02]  /*ad80*/  ISETP.NE.U32.AND P1, PT, R0, 0x1, PT ;  /* 0x000000010000780c */ /* 0x000fe40003f25070 */
[----:B------:R-:W-:Y:S02]  /*ad90*/  SEL R0, RZ, 0x1, !P0 ;  /* 0x00000001ff007807 */ /* 0x000fe40004000000 */
[----:B------:R-:W-:Y:S02]  /*ada0*/  ISETP.GE.U32.AND.EX P0, PT, R17, UR5, PT, P2 ;  /* 0x0000000511007c0c */ /* 0x000fe4000bf06120 */
[----:B------:R-:W-:-:S04]  /*adb0*/  ISETP.GT.U32.AND P1, PT, R25, 0x1, !P1 ;  /* 0x000000011900780c */ /* 0x000fc80004f24070 */
[----:B0-----:R-:W-:-:S04]  /*adc0*/  SEL R3, RZ, 0x1, !P1 ;  /* 0x00000001ff037807 */ /* 0x001fc80004800000 */
[--C-:B------:R-:W-:Y:S02]  /*add0*/  LOP3.LUT R27, R3, R27, R0.reuse, 0x96, !PT ;  /* 0x0000001b031b7212 */ /* 0x100fe400078e9600 */
[----:B------:R-:W-:Y:S01]  /*ade0*/  PRMT R0, RZ, 0x7610, R0 ;  /* 0x00007610ff007816 */ /* 0x000fe20000000000 */
[----:B------:R-:W-:Y:S06]  /*adf0*/  @P0 BRA `(.L_x_312) ;  /* 0x00000004004c0947 */ /* 0x000fec0003800000 */
[----:B------:R-:W-:Y:S01]  /*ae00*/  ULDC.64 UR4, c[0x0][0x628] ;  /* 0x00018a0000047ab9 */ /* 0x000fe20000000a00 */
[----:B------:R-:W0:Y:S01]  /*ae10*/  S2R R10, SR_CTAID.X ;  /* 0x00000000000a7919 */ /* 0x000e220000002500 */
[----:B------:R-:W-:Y:S01]  /*ae20*/  ISETP.NE.U32.AND P0, PT, RZ, UR4, PT ;  /* 0x00000004ff007c0c */ /* 0x000fe2000bf05070 */
[----:B------:R-:W-:Y:S01]  /*ae30*/  ULDC UR7, c[0x0][0x630] ;  /* 0x00018c0000077ab9 */ /* 0x000fe20000000800 */
[----:B------:R-:W-:Y:S01]  /*ae40*/  IMAD.MOV.U32 R4, RZ, RZ, R16 ;  /* 0x000000ffff047224 */ /* 0x000fe200078e0010 */
[----:B------:R-:W1:Y:S01]  /*ae50*/  S2R R0, SR_CTAID.Y ;  /* 0x0000000000007919 */ /* 0x000e620000002600 */
[----:B------:R-:W-:Y:S01]  /*ae60*/  ISETP.NE.AND.EX P0, PT, RZ, UR5, PT, P0 ;  /* 0x00000005ff007c0c */ /* 0x000fe2000bf05300 */
[----:B------:R-:W-:-:S12]  /*ae70*/  IMAD.MOV.U32 R5, RZ, RZ, R17 ;  /* 0x000000ffff057224 */ /* 0x000fd800078e0011 */
[----:B------:R-:W-:Y:S05]  /*ae80*/  @!P0 BRA `(.L_x_313) ;  /* 0x0000000000288947 */ /* 0x000fea0003800000 */
[----:B------:R-:W-:Y:S02]  /*ae90*/  ULDC UR6, c[0x0][0x634] ;  /* 0x00018d0000067ab9 */ /* 0x000fe40000000800 */
[----:B------:R-:W-:-:S05]  /*aea0*/  IADD3 R9, P0, R16, UR6, RZ ;  /* 0x0000000610097c10 */ /* 0x000fca000ff1e0ff */
[----:B------:R-:W-:-:S04]  /*aeb0*/  IMAD.X R3, RZ, RZ, R17, P0 ;  /* 0x000000ffff037224 */ /* 0x000fc800000e0611 */
[----:B------:R-:W-:-:S04]  /*aec0*/  IMAD.WIDE.U32 R6, R3, UR4, RZ ;  /* 0x0000000403067c25 */ /* 0x000fc8000f8e00ff */
[----:B------:R-:W-:-:S04]  /*aed0*/  IMAD.WIDE.U32 R6, P0, R9, UR5, R6 ;  /* 0x0000000509067c25 */ /* 0x000fc8000f800006 */
[----:B------:R-:W-:-:S04]  /*aee0*/  IMAD.WIDE.U32 R8, R9, UR4, RZ ;  /* 0x0000000409087c25 */ /* 0x000fc8000f8e00ff */
[----:B------:R-:W-:Y:S01]  /*aef0*/  IMAD.X R5, RZ, RZ, RZ, P0 ;  /* 0x000000ffff057224 */ /* 0x000fe200000e06ff */
[----:B------:R-:W-:Y:S01]  /*af00*/  IADD3 RZ, P0, R9, R6, RZ ;  /* 0x0000000609ff7210 */ /* 0x000fe20007f1e0ff */
[----:B------:R-:W-:-:S04]  /*af10*/  IMAD.MOV.U32 R4, RZ, RZ, R7 ;  /* 0x000000ffff047224 */ /* 0x000fc800078e0007 */
[----:B------:R-:W-:-:S08]  /*af20*/  IMAD.WIDE.U32.X R4, R3, UR5, R4, P0 ;  /* 0x0000000503047c25 */ /* 0x000fd000080e0404 */
.L_x_313:
[--C-:B------:R-:W-:Y:S01]  /*af30*/  SHF.R.U64 R29, R4, UR7, R5.reuse ;  /* 0x00000007041d7c19 */ /* 0x100fe20008001205 */
[----:B------:R-:W-:Y:S01]  /*af40*/  ULDC.64 UR4, c[0x0][0x620] ;  /* 0x0001880000047ab9 */ /* 0x000fe20000000a00 */
[----:B------:R-:W-:Y:S01]  /*af50*/  SHF.R.U32.HI R3, RZ, UR7, R5 ;  /* 0x00000007ff037c19 */ /* 0x000fe20008011605 */
[----:B------:R-:W2:Y:S01]  /*af60*/  LDC R15, c[0x0][0x144] ;  /* 0x00005100ff0f7b82 */ /* 0x000ea20000000800 */
[----:B------:R-:W-:Y:S01]  /*af70*/  IADD3 R6, P0, RZ, -R29, RZ ;  /* 0x8000001dff067210 */ /* 0x000fe20007f1e0ff */
[----:B------:R-:W-:Y:S01]  /*af80*/  ULDC.64 UR8, c[0x0][0x640] ;  /* 0x0001900000087ab9 */ /* 0x000fe20000000a00 */
[----:B0-----:R-:W-:Y:S01]  /*af90*/  I2FP.F32.U32 R7, R10 ;  /* 0x0000000a00077245 */ /* 0x001fe20000201000 */
[----:B------:R-:W-:Y:S02]  /*afa0*/  ULDC UR6, c[0x0][0x608] ;  /* 0x0001820000067ab9 */ /* 0x000fe40000000800 */
[----:B------:R-:W-:Y:S01]  /*afb0*/  IMAD.X R3, RZ, RZ, ~R3, P0 ;  /* 0x000000ffff037224 */ /* 0x000fe200000e0e03 */
[----:B------:R-:W-:Y:S01]  /*afc0*/  ISETP.NE.U32.AND P0, PT, RZ, UR8, PT ;  /* 0x00000008ff007c0c */ /* 0x000fe2000bf05070 */
[----:B------:R-:W-:Y:S01]  /*afd0*/  IMAD.WIDE.U32 R4, R6, UR4, R16 ;  /* 0x0000000406047c25 */ /* 0x000fe2000f8e0010 */
[----:B------:R-:W0:Y:S02]  /*afe0*/  LDC R9, c[0x0][0x148] ;  /* 0x00005200ff097b82 */ /* 0x000e240000000800 */
[----:B------:R-:W-:Y:S01]  /*aff0*/  ISETP.NE.AND.EX P0, PT, RZ, UR9, PT, P0 ;  /* 0x00000009ff007c0c */ /* 0x000fe2000bf05300 */
[----:B------:R-:W-:Y:S01]  /*b000*/  IMAD R3, R3, UR4, RZ ;  /* 0x0000000403037c24 */ /* 0x000fe2000f8e02ff */
[----:B------:R-:W-:-:S02]  /*b010*/  ULDC UR4, c[0x0][0x150] ;  /* 0x0000540000047ab9 */ /* 0x000fc40000000800 */
[----:B------:R-:W-:Y:S01]  /*b020*/  FMUL R7, R7, UR4 ;  /* 0x0000000407077c20 */ /* 0x000fe20008400000 */
[----:B------:R-:W-:Y:S01]  /*b030*/  IMAD R3, R6, UR5, R3 ;  /* 0x0000000506037c24 */ /* 0x000fe2000f8e0203 */
[----:B------:R-:W-:Y:S01]  /*b040*/  ULDC UR4, c[0x0][0x618] ;  /* 0x0001860000047ab9 */ /* 0x000fe20000000800 */
[----:B------:R-:W-:Y:S02]  /*b050*/  ULDC UR5, c[0x0][0x154] ;  /* 0x0000550000057ab9 */ /* 0x000fe40000000800 */
[----:B------:R-:W-:Y:S01]  /*b060*/  IMAD.IADD R5, R5, 0x1, R3 ;  /* 0x0000000105057824 */ /* 0x000fe200078e0203 */
[----:B------:R-:W3:Y:S04]  /*b070*/  F2I.U32.TRUNC.NTZ R7, R7 ;  /* 0x0000000700077305 */ /* 0x000ee8000020f000 */
[----:B------:R-:W-:-:S02]  /*b080*/  SHF.R.U64 R3, R4, UR4, R5 ;  /* 0x0000000404037c19 */ /* 0x000fc40008001205 */
[----:B-1----:R-:W-:-:S05]  /*b090*/  I2FP.F32.U32 R4, R0 ;  /* 0x0000000000047245 */ /* 0x002fca0000201000 */
[----:B------:R-:W-:Y:S01]  /*b0a0*/  FMUL R12, R4, UR5 ;  /* 0x00000005040c7c20 */ /* 0x000fe20008400000 */
[----:B------:R-:W-:Y:S01]  /*b0b0*/  SHF.R.U32.HI R4, RZ, UR4, R5 ;  /* 0x00000004ff047c19 */ /* 0x000fe20008011605 */
[----:B------:R-:W-:Y:S01]  /*b0c0*/  ULDC UR4, c[0x0][0x658] ;  /* 0x0001960000047ab9 */ /* 0x000fe20000000800 */
[----:B---3--:R-:W-:Y:S02]  /*b0d0*/  IMAD.MOV R7, RZ, RZ, -R7 ;  /* 0x000000ffff077224 */ /* 0x008fe400078e0a07 */
[--C-:B------:R-:W-:Y:S01]  /*b0e0*/  SHF.R.U64 R11, R3, UR6, R4.reuse ;  /* 0x00000006030b7c19 */ /* 0x100fe20008001204 */
[----:B------:R-:W1:Y:S01]  /*b0f0*/  F2I.U32.TRUNC.NTZ R12, R12 ;  /* 0x0000000c000c7305 */ /* 0x000e62000020f000 */
[----:B------:R-:W-:Y:S01]  /*b100*/  SHF.R.U32.HI R4, RZ, UR6, R4 ;  /* 0x00000006ff047c19 */ /* 0x000fe20008011604 */
[----:B--2---:R-:W-:-:S03]  /*b110*/  IMAD R10, R15, R7, R10 ;  /* 0x000000070f0a7224 */ /* 0x004fc600078e020a */
[--C-:B------:R-:W-:Y:S02]  /*b120*/  SHF.R.U64 R8, R11, UR4, R4.reuse ;  /* 0x000000040b087c19 */ /* 0x100fe40008001204 */
[----:B------:R-:W-:-:S03]  /*b130*/  SHF.R.U32.HI R13, RZ, UR4, R4 ;  /* 0x00000004ff0d7c19 */ /* 0x000fc60008011604 */
[----:B------:R-:W-:Y:S02]  /*b140*/  IMAD.MOV.U32 R4, RZ, RZ, R8 ;  /* 0x000000ffff047224 */ /* 0x000fe400078e0008 */
[----:B------:R-:W-:Y:S01]  /*b150*/  IMAD.MOV.U32 R5, RZ, RZ, R13 ;  /* 0x000000ffff057224 */ /* 0x000fe200078e000d */
[----:B01----:R-:W-:Y:S06]  /*b160*/  @!P0 BRA `(.L_x_314) ;  /* 0x0000000000288947 */ /* 0x003fec0003800000 */
[----:B------:R-:W-:Y:S02]  /*b170*/  ULDC UR4, c[0x0][0x64c] ;  /* 0x0001930000047ab9 */ /* 0x000fe40000000800 */
[----:B------:R-:W-:-:S05]  /*b180*/  IADD3 R5, P0, R8, UR4, RZ ;  /* 0x0000000408057c10 */ /* 0x000fca000ff1e0ff */
[----:B------:R-:W-:-:S04]  /*b190*/  IMAD.X R13, RZ, RZ, R13, P0 ;  /* 0x000000ffff0d7224 */ /* 0x000fc800000e060d */
[----:B------:R-:W-:-:S04]  /*b1a0*/  IMAD.WIDE.U32 R6, R13, UR8, RZ ;  /* 0x000000080d067c25 */ /* 0x000fc8000f8e00ff */
[----:B------:R-:W-:-:S04]  /*b1b0*/  IMAD.WIDE.U32 R6, P0, R5, UR9, R6 ;  /* 0x0000000905067c25 */ /* 0x000fc8000f800006 */
[----:B------:R-:W-:-:S04]  /*b1c0*/  IMAD.WIDE.U32 R4, R5, UR8, RZ ;  /* 0x0000000805047c25 */ /* 0x000fc8000f8e00ff */
[----:B------:R-:W-:Y:S01]  /*b1d0*/  IMAD.MOV.U32 R4, RZ, RZ, R7 ;  /* 0x000000ffff047224 */ /* 0x000fe200078e0007 */
[----:B------:R-:W-:Y:S01]  /*b1e0*/  IADD3 RZ, P1, R5, R6, RZ ;  /* 0x0000000605ff7210 */ /* 0x000fe20007f3e0ff */
[----:B------:R-:W-:-:S04]  /*b1f0*/  IMAD.X R5, RZ, RZ, RZ, P0 ;  /* 0x000000ffff057224 */ /* 0x000fc800000e06ff */
[----:B------:R-:W-:-:S08]  /*b200*/  IMAD.WIDE.U32.X R4, R13, UR9, R4, P1 ;  /* 0x000000090d047c25 */ /* 0x000fd000088e0404 */
.L_x_314:
[----:B------:R-:W-:Y:S01]  /*b210*/  ISETP.NE.AND P0, PT, R2, 0x1, PT ;  /* 0x000000010200780c */ /* 0x000fe20003f05270 */
[----:B------:R-:W-:Y:S01]  /*b220*/  ULDC UR4, c[0x0][0x648] ;  /* 0x0001920000047ab9 */ /* 0x000fe20000000800 */
[----:B------:R-:W-:Y:S01]  /*b230*/  LOP3.LUT R11, R11, UR38, RZ, 0xc0, !PT ;  /* 0x000000260b0b7c12 */ /* 0x000fe2000f8ec0ff */
[----:B------:R-:W-:Y:S01]  /*b240*/  IMAD.MOV R12, RZ, RZ, -R12 ;  /* 0x000000ffff0c7224 */ /* 0x000fe200078e0a0c */
[----:B------:R-:W-:Y:S01]  /*b250*/  SHF.R.U64 R4, R4, UR4, R5 ;  /* 0x0000000404047c19 */ /* 0x000fe20008001205 */
[----:B------:R-:W-:Y:S01]  /*b260*/  ULDC UR4, c[0x0][0x638] ;  /* 0x00018e0000047ab9 */ /* 0x000fe20000000800 */
[----:B------:R-:W-:Y:S01]  /*b270*/  LOP3.LUT R31, R3, UR39, RZ, 0xc0, !PT ;  /* 0x00000027031f7c12 */ /* 0x000fe2000f8ec0ff */
[----:B------:R-:W-:Y:S02]  /*b280*/  ULDC UR5, c[0x0][0x610] ;  /* 0x0001840000057ab9 */ /* 0x000fe40000000800 */
[----:B------:R-:W-:Y:S02]  /*b290*/  IMAD.MOV R5, RZ, RZ, -R4 ;  /* 0x000000ffff057224 */ /* 0x000fe400078e0a04 */
[----:B------:R-:W-:-:S02]  /*b2a0*/  IMAD R11, R4, UR37, R11 ;  /* 0x00000025040b7c24 */ /* 0x000fc4000f8e020b */
[----:B------:R-:W-:Y:S02]  /*b2b0*/  @P0 IMAD R10, R9, R12, R0 ;  /* 0x0000000c090a0224 */ /* 0x000fe400078e0200 */
[----:B------:R-:W-:Y:S01]  /*b2c0*/  IMAD R8, R5, UR4, R8 ;  /* 0x0000000405087c24 */ /* 0x000fe2000f8e0208 */
[----:B------:R-:W-:Y:S01]  /*b2d0*/  ULDC UR4, c[0x0][0x600] ;  /* 0x0001800000047ab9 */ /* 0x000fe20000000800 */
[----:B------:R-:W-:Y:S02]  /*b2e0*/  IMAD R10, R11, UR5, R10 ;  /* 0x000000050b0a7c24 */ /* 0x000fe4000f8e020a */
[----:B------:R-:W-:Y:S02]  /*b2f0*/  IMAD R31, R8, UR4, R31 ;  /* 0x00000004081f7c24 */ /* 0x000fe4000f8e021f */
[----:B------:R-:W-:-:S03]  /*b300*/  IMAD.MOV.U32 R0, RZ, RZ, 0x1 ;  /* 0x00000001ff007424 */ /* 0x000fc600078e00ff */
[----:B------:R-:W-:Y:S02]  /*b310*/  SEL R30, R31, R10, !P0 ;  /* 0x0000000a1f1e7207 */ /* 0x000fe40004000000 */
[----:B------:R-:W-:-:S07]  /*b320*/  SEL R31, R10, R31, !P0 ;  /* 0x0000001f0a1f7207 */ /* 0x000fce0004000000 */
.L_x_312:
[----:B------:R-:W-:Y:S05]  /*b330*/  BSYNC B0 ;  /* 0x0000000000007941 */ /* 0x000fea0003800000 */
.L_x_311:
[----:B------:R-:W-:-:S13]  /*b340*/  LOP3.LUT P0, RZ, R0, 0xff, RZ, 0xc0, !PT ;  /* 0x000000ff00ff7812 */ /* 0x000fda000780c0ff */
[----:B------:R-:W-:Y:S05]  /*b350*/  @P0 BRA `(.L_x_315) ;  /* 0xffffffec00640947 */ /* 0x000fea000383ffff */
[----:B------:R-:W-:Y:S05]  /*b360*/  BSYNC B7 ;  /* 0x0000000000077941 */ /* 0x000fea0003800000 */
.L_x_301:
[----:B------:R-:W-:-:S03]  /*b370*/  UMOV UR4, 0xffffffff ;  /* 0xffffffff00047882 */ /* 0x000fc60000000000 */
[----:B------:R-:W-:Y:S05]  /*b380*/  BRA.DIV UR4, `(.L_x_316) ;  /* 0x0000000204fc7947 */ /* 0x000fea000b800000 */
[----:B------:R-:W-:-:S13]  /*b390*/  ELECT P6, URZ, PT ;  /* 0x00000000003f782f */ /* 0x000fda00038c0000 */
.L_x_330:
[----:B------:R-:W-:Y:S04]  /*b3a0*/  BSSY B0, `(.L_x_317) ;  /* 0x0000019000007945 */ /* 0x000fe80003800000 */
[----:B------:R-:W-:Y:S05]  /*b3b0*/  @!P6 BRA `(.L_x_318) ;  /* 0x00000000005ce947 */ /* 0x000fea0003800000 */
[----:B------:R-:W-:-:S04]  /*b3c0*/  LOP3.LUT R19, R19, 0x2, RZ, 0xfc, !PT ;  /* 0x0000000213137812 */ /* 0x000fc800078efcff */
[----:B------:R-:W-:-:S13]  /*b3d0*/  ISETP.NE.AND P0, PT, R19, 0x3, PT ;  /* 0x000000031300780c */ /* 0x000fda0003f05270 */
[----:B------:R-:W-:Y:S05]  /*b3e0*/  @!P0 BRA `(.L_x_319) ;  /* 0x0000000000048947 */ /* 0x000fea0003800000 */
[----:B------:R-:W-:Y:S01]  /*b3f0*/  BPT.TRAP 0x1 ;  /* 0x000000040000795c */ /* 0x000fe20000300000 */
.L_x_319:
[----:B------:R-:W0:Y:S01]  /*b400*/  S2R R3, SR_CgaCtaId ;  /* 0x0000000000037919 */ /* 0x000e220000008800 */
[----:B------:R-:W-:Y:S02]  /*b410*/  MOV R0, 0x400 ;  /* 0x0000040000007802 */ /* 0x000fe40000000f00 */
[----:B------:R-:W-:Y:S02]  /*b420*/  SHF.L.U32 R2, R27, 0x1f, RZ ;  /* 0x0000001f1b027819 */ /* 0x000fe400000006ff */
[----:B0-----:R-:W-:-:S05]  /*b430*/  LEA R3, R3, R0, 0x18 ;  /* 0x0000000003037211 */ /* 0x001fca00078ec0ff */
[----:B------:R-:W-:-:S04]  /*b440*/  VIADD R3, R3, 0x10 ;  /* 0x0000001003037836 */ /* 0x000fc80000000000 */
[C---:B------:R-:W-:Y:S02]  /*b450*/  IMAD R5, R28.reuse, 0x8, R3 ;  /* 0x000000081c057824 */ /* 0x040fe400078e0203 */
[----:B------:R-:W-:Y:S02]  /*b460*/  VIADD R28, R28, 0x1 ;  /* 0x000000011c1c7836 */ /* 0x000fe40000000000 */
[----:B------:R-:W0:Y:S03]  /*b470*/  SYNCS.PHASECHK.TRANS64.TRYWAIT P0, [R5+URZ], R2 ;  /* 0x00000002050075a7 */ /* 0x000e26000800017f */
[----:B------:R-:W-:-:S04]  /*b480*/  ISETP.NE.AND P1, PT, R28, 0x2, PT ;  /* 0x000000021c00780c */ /* 0x000fc80003f25270 */
[----:B------:R-:W-:Y:S02]  /*b490*/  SEL R0, RZ, 0x1, P1 ;  /* 0x00000001ff007807 */ /* 0x000fe40000800000 */
[----:B------:R-:W-:Y:S02]  /*b4a0*/  SEL R28, R28, RZ, P1 ;  /* 0x000000ff1c1c7207 */ /* 0x000fe40000800000 */
[----:B------:R-:W-:Y:S01]  /*b4b0*/  LOP3.LUT R0, R27, R0, RZ, 0x3c, !PT ;  /* 0x000000001b007212 */ /* 0x000fe200078e3cff */
[----:B0-----:R-:W-:Y:S06]  /*b4c0*/  @!P0 BRA `(.L_x_320) ;  /* 0x0000000000cc8947 */ /* 0x001fec0003800000 */
.L_x_331:
[----:B------:R-:W-:Y:S01]  /*b4d0*/  IMAD R3, R28, 0x8, R3 ;  /* 0x000000081c037824 */ /* 0x000fe200078e0203 */
[----:B------:R-:W-:-:S07]  /*b4e0*/  SHF.L.U32 R0, R0, 0x1f, RZ ;  /* 0x0000001f00007819 */ /* 0x000fce00000006ff */
.L_x_321:
[----:B-1----:R1:W2:Y:S02]  /*b4f0*/  SYNCS.PHASECHK.TRANS64.TRYWAIT P0, [R3+URZ], R0 ;  /* 0x00000000030075a7 */ /* 0x0022a4000800017f */
[----:B--2---:R-:W-:Y:S05]  /*b500*/  @!P0 NANOSLEEP.SYNCS 0x989680 ;  /* 0x009896800000895d */ /* 0x004fea0003900000 */
[----:B------:R-:W2:Y:S02]  /*b510*/  @!P0 SYNCS.PHASECHK.TRANS64 P0, [R3+URZ], R0 ;  /* 0x00000000030085a7 */ /* 0x000ea4000800007f */
[----:B--2---:R-:W-:Y:S05]  /*b520*/  @!P0 BRA `(.L_x_321) ;  /* 0xfffffffc00f08947 */ /* 0x004fea000383ffff */
.L_x_318:
[----:B------:R-:W-:Y:S05]  /*b530*/  BSYNC B0 ;  /* 0x0000000000007941 */ /* 0x000fea0003800000 */
.L_x_317:
[----:B------:R-:W-:Y:S05]  /*b540*/  EXIT ;  /* 0x000000000000794d */ /* 0x000fea0003800000 */
.L_x_16:
[----:B------:R-:W-:Y:S02]  /*b550*/  IMAD.MOV.U32 R12, RZ, RZ, RZ ;  /* 0x000000ffff0c7224 */ /* 0x000fe400078e00ff */
[----:B------:R-:W-:Y:S02]  /*b560*/  IMAD.MOV.U32 R11, RZ, RZ, 0x1f ;  /* 0x0000001fff0b7424 */ /* 0x000fe400078e00ff */
[----:B------:R-:W-:-:S07]  /*b570*/  IMAD.MOV.U32 R15, RZ, RZ, -0x1 ;  /* 0xffffffffff0f7424 */ /* 0x000fce00078e00ff */
[----:B01---5:R-:W-:Y:S05]  /*b580*/  WARPSYNC.COLLECTIVE R15, `(.L_x_322) ;  /* 0x000000000f087348 */ /* 0x023fea0003c00000 */
[----:B------:R2:W3:Y:S02]  /*b590*/  SHFL.IDX P6, R14, R13, R12, R11 ;  /* 0x0000000c0d0e7389 */ /* 0x0004e400000c000b */
[----:B0123-5:R-:W-:Y:S01]  /*b5a0*/  ENDCOLLECTIVE ;  /* 0x000000000000791b */ /* 0x02ffe20003800000 */
.L_x_322:
[----:B------:R-:W-:Y:S05]  /*b5b0*/  BRA `(.L_x_323) ;  /* 0xffffff5c00407947 */ /* 0x000fea000383ffff */
.L_x_20:
[----:B---3--:R3:W4:Y:S02]  /*b5c0*/  SYNCS.PHASECHK.TRANS64.TRYWAIT P1, [R3+URZ], R0 ;  /* 0x00000000030075a7 */ /* 0x008724000802017f */
[----:B----4-:R-:W-:Y:S05]  /*b5d0*/  @!P1 NANOSLEEP.SYNCS 0x989680 ;  /* 0x009896800000995d */ /* 0x010fea0003900000 */
[----:B------:R-:W4:Y:S02]  /*b5e0*/  @!P1 SYNCS.PHASECHK.TRANS64 P1, [R3+URZ], R0 ;  /* 0x00000000030095a7 */ /* 0x000f24000802007f */
[----:B----4-:R-:W-:Y:S05]  /*b5f0*/  @!P1 BRA `(.L_x_20) ;  /* 0xfffffffc00f09947 */ /* 0x010fea000383ffff */
[----:B------:R-:W-:Y:S05]  /*b600*/  BRA `(.L_x_19) ;  /* 0xffffff5c005c7947 */ /* 0x000fea000383ffff */
.L_x_25:
[----:B0-----:R0:W1:Y:S02]  /*b610*/  SYNCS.PHASECHK.TRANS64.TRYWAIT P1, [R4+URZ], R13 ;  /* 0x0000000d040075a7 */ /* 0x001064000802017f */
[----:B-1----:R-:W-:Y:S05]  /*b620*/  @!P1 NANOSLEEP.SYNCS 0x989680 ;  /* 0x009896800000995d */ /* 0x002fea0003900000 */
[----:B------:R-:W1:Y:S02]  /*b630*/  @!P1 SYNCS.PHASECHK.TRANS64 P1, [R4+URZ], R13 ;  /* 0x0000000d040095a7 */ /* 0x000e64000802007f */
[----:B-1----:R-:W-:Y:S05]  /*b640*/  @!P1 BRA `(.L_x_25) ;  /* 0xfffffffc00f09947 */ /* 0x002fea000383ffff */
[----:B------:R-:W-:Y:S05]  /*b650*/  BRA `(.L_x_24) ;  /* 0xffffff64003c7947 */ /* 0x000fea000383ffff */
.L_x_33:
[----:B0-----:R0:W1:Y:S02]  /*b660*/  SYNCS.PHASECHK.TRANS64.TRYWAIT P1, [R13+URZ], R14 ;  /* 0x0000000e0d0075a7 */ /* 0x001064000802017f */
[----:B-1----:R-:W-:Y:S05]  /*b670*/  @!P1 NANOSLEEP.SYNCS 0x989680 ;  /* 0x009896800000995d */ /* 0x002fea0003900000 */
[----:B------:R-:W1:Y:S02]  /*b680*/  @!P1 SYNCS.PHASECHK.TRANS64 P1, [R13+URZ], R14 ;  /* 0x0000000e0d0095a7 */ /* 0x000e64000802007f */
[----:B-1----:R-:W-:Y:S05]  /*b690*/  @!P1 BRA `(.L_x_33) ;  /* 0xfffffffc00f09947 */ /* 0x002fea000383ffff */
[----:B------:R-:W-:Y:S05]  /*b6a0*/  BRA `(.L_x_32) ;  /* 0xffffff6c00507947 */ /* 0x000fea000383ffff */
.L_x_302:
[----:B------:R-:W-:Y:S01]  /*b6b0*/  BSSY B0, `(.L_x_324) ;  /* 0x0000006000007945 */ /* 0x000fe20003800000 */
[----:B------:R-:W-:-:S07]  /*b6c0*/  IMAD.MOV.U32 R15, RZ, RZ, -0x1 ;  /* 0xffffffffff0f7424 */ /* 0x000fce00078e00ff */
[----:B------:R-:W-:Y:S05]  /*b6d0*/  WARPSYNC.COLLECTIVE R15, `(.L_x_325) ;  /* 0x000000000f0c7348 */ /* 0x000fea0003c00000 */
[----:B------:R-:W-:Y:S02]  /*b6e0*/  ELECT P6, UR62, PT ;  /* 0x00000000003e782f */ /* 0x000fe400038c0000 */
[----:B------:R-:W-:Y:S01]  /*b6f0*/  MOV R14, UR62 ;  /* 0x0000003e000e7c02 */ /* 0x000fe20008000f00 */
[----:B------:R-:W-:Y:S10]  /*b700*/  ENDCOLLECTIVE ;  /* 0x000000000000791b */ /* 0x000ff40003800000 */
.L_x_325:
[----:B------:R-:W-:Y:S05]  /*b710*/  BSYNC B0 ;  /* 0x0000000000007941 */ /* 0x000fea0003800000 */
.L_x_324:
[----:B------:R-:W-:Y:S05]  /*b720*/  BRA `(.L_x_326) ;  /* 0xffffffe8007c7947 */ /* 0x000fea000383ffff */
.L_x_307:
[----:B0-----:R0:W1:Y:S02]  /*b730*/  SYNCS.PHASECHK.TRANS64.TRYWAIT P0, [R4+URZ+0x10], R37 ;  /* 0x00001025040075a7 */ /* 0x001064000800017f */
[----:B-1----:R-:W-:Y:S05]  /*b740*/  @!P0 NANOSLEEP.SYNCS 0x989680 ;  /* 0x009896800000895d */ /* 0x002fea0003900000 */
[----:B------:R-:W1:Y:S02]  /*b750*/  @!P0 SYNCS.PHASECHK.TRANS64 P0, [R4+URZ+0x10], R37 ;  /* 0x00001025040085a7 */ /* 0x000e64000800007f */
[----:B-1----:R-:W-:Y:S05]  /*b760*/  @!P0 BRA `(.L_x_307) ;  /* 0xfffffffc00f08947 */ /* 0x002fea000383ffff */
[----:B------:R-:W-:Y:S05]  /*b770*/  BRA `(.L_x_327) ;  /* 0xffffffec00847947 */ /* 0x000fea000383ffff */
.L_x_316:
[----:B------:R-:W-:Y:S01]  /*b780*/  BSSY B0, `(.L_x_328) ;  /* 0x0000006000007945 */ /* 0x000fe20003800000 */
[----:B------:R-:W-:-:S07]  /*b790*/  IMAD.MOV.U32 R15, RZ, RZ, -0x1 ;  /* 0xffffffffff0f7424 */ /* 0x000fce00078e00ff */
[----:B------:R-:W-:Y:S05]  /*b7a0*/  WARPSYNC.COLLECTIVE R15, `(.L_x_329) ;  /* 0x000000000f0c7348 */ /* 0x000fea0003c00000 */
[----:B------:R-:W-:Y:S02]  /*b7b0*/  ELECT P6, UR62, PT ;  /* 0x00000000003e782f */ /* 0x000fe400038c0000 */
[----:B------:R-:W-:Y:S01]  /*b7c0*/  MOV R14, UR62 ;  /* 0x0000003e000e7c02 */ /* 0x000fe20008000f00 */
[----:B------:R-:W-:Y:S10]  /*b7d0*/  ENDCOLLECTIVE ;  /* 0x000000000000791b */ /* 0x000ff40003800000 */
.L_x_329:
[----:B------:R-:W-:Y:S05]  /*b7e0*/  BSYNC B0 ;  /* 0x0000000000007941 */ /* 0x000fea0003800000 */
.L_x_328:
[----:B------:R-:W-:Y:S05]  /*b7f0*/  BRA `(.L_x_330) ;  /* 0xfffffff800e87947 */ /* 0x000fea000383ffff */
.L_x_320:
[----:B0-----:R0:W1:Y:S02]  /*b800*/  SYNCS.PHASECHK.TRANS64.TRYWAIT P0, [R5+URZ], R2 ;  /* 0x00000002050075a7 */ /* 0x001064000800017f */
[----:B-1----:R-:W-:Y:S05]  /*b810*/  @!P0 NANOSLEEP.SYNCS 0x989680 ;  /* 0x009896800000895d */ /* 0x002fea0003900000 */
[----:B------:R-:W1:Y:S02]  /*b820*/  @!P0 SYNCS.PHASECHK.TRANS64 P0, [R5+URZ], R2 ;  /* 0x00000002050085a7 */ /* 0x000e64000800007f */
[----:B-1----:R-:W-:Y:S05]  /*b830*/  @!P0 BRA `(.L_x_320) ;  /* 0xfffffffc00f08947 */ /* 0x002fea000383ffff */
[----:B------:R-:W-:Y:S05]  /*b840*/  BRA `(.L_x_331) ;  /* 0xfffffffc00207947 */ /* 0x000fea000383ffff */
.L_x_332:
[----:B------:R-:W-:-:S00]  /*b850*/  BRA `(.L_x_332) ;  /* 0xfffffffc00fc7947 */ /* 0x000fc0000383ffff */
[----:B------:R-:W-:-:S00]  /*b860*/  NOP ;  /* 0x0000000000007918 */ /* 0x000fc00000000000 */
        /* <DEDUP_REMOVED lines=9> */
.L_x_333:


//--------------------- .nv.global.init           --------------------------
	.section	.nv.global.init,"aw",@progbits
.nv.global.init:
	.type		$str$24,@object
	.size		$str$24,($str$25 - $str$24)
$str$24:
        /*0000*/ 	.byte	0x28, 0x61, 0x64, 0x64, 0x72, 0x65, 0x73, 0x73, 0x20, 0x26, 0x20, 0x6d, 0x61, 0x73, 0x6b, 0x29
        /*0010*/ 	.byte	0x20, 0x3d, 0x3d, 0x20, 0x30, 0x00
	.type		$str$25,@object
	.size		$str$25,(__unnamed_1 - $str$25)
$str$25:
        /*0016*/ 	.byte	0x2f, 0x74, 0x6d, 0x70, 0x2f, 0x63, 0x75, 0x74, 0x6c, 0x61, 0x73, 0x73, 0x5f, 0x73, 0x77, 0x65
        /*0026*/ 	.byte	0x65, 0x70, 0x5f, 0x73, 0x72, 0x63, 0x2f, 0x69, 0x6e, 0x63, 0x6c, 0x75, 0x64, 0x65, 0x2f, 0x63
        /*0036*/ 	.byte	0x75, 0x74, 0x65, 0x2f, 0x70, 0x6f, 0x69, 0x6e, 0x74, 0x65, 0x72, 0x5f, 0x66, 0x6c, 0x61, 0x67
        /*0046*/ 	.byte	0x67, 0x65, 0x64, 0x2e, 0x68, 0x70, 0x70, 0x00
	.type		__unnamed_1,@object
	.size		__unnamed_1,(__unnamed_2 - __unnamed_1)
__unnamed_1:
        /*004e*/ 	.byte	0x61, 0x75, 0x74, 0x6f, 0x20, 0x63, 0x75, 0x74, 0x65, 0x3a, 0x3a, 0x61, 0x73, 0x5f, 0x70, 0x6f
        /* <DEDUP_REMOVED lines=27> */
        /*020e*/ 	.byte	0x38, 0x31, 0x39, 0x32, 0x3e, 0x3e, 0x3e, 0x3e, 0x3e, 0x20, 0x26, 0x5d, 0x00
	.type		__unnamed_2,@object
	.size		__unnamed_2,(.L_1 - __unnamed_2)
__unnamed_2:
        /* <DEDUP_REMOVED lines=29> */
        /*03eb*/ 	.byte	0x5d, 0x00
.L_1:


//--------------------- .nv.shared._ZN7cutlass13device_kernelINS_4gemm6kernel13GemmUniversalIN4cute5tupleIJiiiiEEENS1_10collective13CollectiveMmaINS1_39MainloopSm90TmaGmmaRmemAWarpSpecializedILi2ENS5_IJNS4_1CILi1EEESB_SB_EEENS1_35KernelTmaWarpSpecializedCooperativeEEENS5_IJNSA_ILi128EEENSA_ILi256EEENSA_ILi64EEEEEEfNS5_IJSB_llEEEfNS5_IJlSB_lEEENS4_8TiledMMAINS4_8MMA_AtomIJNS4_4SM904GMMA30MMA_64x256x8_F32TF32TF32_RS_TNILNSO_7ScaleInE1ELSQ_1EEEEEENS4_6LayoutINS5_IJNSA_ILi2EEESB_SB_EEENS5_IJSB_NSA_ILi0EEESW_EEEEENS5_IJNS4_10UnderscoreESZ_SZ_EEEEENS4_13SM90_TMA_LOADENS4_14ComposedLayoutINS4_7SwizzleILi1ELi4ELi3EEENS4_18smem_ptr_flag_bitsILi32EEENST_INS5_IJNSA_ILi8EEES18_EEENS5_IJSB_S18_EEEEEEENS4_9Copy_AtomIJNS4_39AutoVectorizingCopyWithAssumedAlignmentILi128EEEfEEENS4_8identityES12_NS13_INS14_ILi3ELi4ELi3EEES17_NST_INS5_IJS18_NSA_ILi32EEEEEENS5_IJS1J_SB_EEEEEEEvS1H_EENS_8epilogue10collective6detail29Sm90TmaWarpSpecializedAdapterINS1Q_15DefaultEpilogueIfSK_SK_NS1P_6thread17LinearCombinationIfLi1EffLNS1U_9ScaleType4KindE0ELNS_15FloatRoundStyleE2EfEENS1_15EpilogueDefaultEEEEEvvEEEEvNT_6ParamsE --------------------------
	.section	.nv.shared._ZN7cutlass13device_kernelINS_4gemm6kernel13GemmUniversalIN4cute5tupleIJiiiiEEENS1_10collective13CollectiveMmaINS1_39MainloopSm90TmaGmmaRmemAWarpSpecializedILi2ENS5_IJNS4_1CILi1EEESB_SB_EEENS1_35KernelTmaWarpSpecializedCooperativeEEENS5_IJNSA_ILi128EEENSA_ILi256EEENSA_ILi64EEEEEEfNS5_IJSB_llEEEfNS5_IJlSB_lEEENS4_8TiledMMAINS4_8MMA_AtomIJNS4_4SM904GMMA30MMA_64x256x8_F32TF32TF32_RS_TNILNSO_7ScaleInE1ELSQ_1EEEEEENS4_6LayoutINS5_IJNSA_ILi2EEESB_SB_EEENS5_IJSB_NSA_ILi0EEESW_EEEEENS5_IJNS4_10UnderscoreESZ_SZ_EEEEENS4_13SM90_TMA_LOADENS4_14ComposedLayoutINS4_7SwizzleILi1ELi4ELi3EEENS4_18smem_ptr_flag_bitsILi32EEENST_INS5_IJNSA_ILi8EEES18_EEENS5_IJSB_S18_EEEEEEENS4_9Copy_AtomIJNS4_39AutoVectorizingCopyWithAssumedAlignmentILi128EEEfEEENS4_8identityES12_NS13_INS14_ILi3ELi4ELi3EEES17_NST_INS5_IJS18_NSA_ILi32EEEEEENS5_IJS1J_SB_EEEEEEEvS1H_EENS_8epilogue10collective6detail29Sm90TmaWarpSpecializedAdapterINS1Q_15DefaultEpilogueIfSK_SK_NS1P_6thread17LinearCombinationIfLi1EffLNS1U_9ScaleType4KindE0ELNS_15FloatRoundStyleE2EfEENS1_15EpilogueDefaultEEEEEvvEEEEvNT_6ParamsE,"aw",@nobits
	.sectionflags	@""
	.align	16
	.zero		1024


//--------------------- .nv.shared.reserved.0     --------------------------
	.section	.nv.shared.reserved.0,"aw",@nobits
	.weak		__nv_reservedSMEM_offset_0_alias
	.size		__nv_reservedSMEM_offset_0_alias, 0, 0
	.other		__nv_reservedSMEM_offset_0_alias,@"STO_CUDA_RESERVED_SHARED STV_DEFAULT"
__nv_reservedSMEM_offset_0_alias:
	.zero		0


//--------------------- .nv.global                --------------------------
	.section	.nv.global,"aw",@nobits
.nv.global:
	.type		_ZN40_INTERNAL_f0b43c96_4_k_cu_7a0e4bf6_391174cute1_E,@object
	.size		_ZN40_INTERNAL_f0b43c96_4_k_cu_7a0e4bf6_391174cute1_E,(_ZN40_INTERNAL_f0b43c96_4_k_cu_7a0e4bf6_391174cuda3std3__45__cpo6cbeginE - _ZN40_INTERNAL_f0b43c96_4_k_cu_7a0e4bf6_391174cute1_E)
_ZN40_INTERNAL_f0b43c96_4_k_cu_7a0e4bf6_391174cute1_E:
	.zero		1
	.type		_ZN40_INTERNAL_f0b43c96_4_k_cu_7a0e4bf6_391174cuda3std3__45__cpo6cbeginE,@object
	.size		_ZN40_INTERNAL_f0b43c96_4_k_cu_7a0e4bf6_391174cuda3std3__45__cpo6cbeginE,(_ZN40_INTERNAL_f0b43c96_4_k_cu_7a0e4bf6_391174cuda3std3__48in_placeE - _ZN40_INTERNAL_f0b43c96_4_k_cu_7a0e4bf6_391174cuda3std3__45__cpo6cbeginE)
_ZN40_INTERNAL_f0b43c96_4_k_cu_7a0e4bf6_391174cuda3std3__45__cpo6cbeginE:
	.zero		1
	.type		_ZN40_INTERNAL_f0b43c96_4_k_cu_7a0e4bf6_391174cuda3std3__48in_placeE,@object
	.size		_ZN40_INTERNAL_f0b43c96_4_k_cu_7a0e4bf6_391174cuda3std3__48in_placeE,(_ZN40_INTERNAL_f0b43c96_4_k_cu_7a0e4bf6_391174cuda3std6ranges3__45__cpo9iter_moveE - _ZN40_INTERNAL_f0b43c96_4_k_cu_7a0e4bf6_391174cuda3std3__48in_placeE)
_ZN40_INTERNAL_f0b43c96_4_k_cu_7a0e4bf6_391174cuda3std3__48in_placeE:
	.zero		1
	.type		_ZN40_INTERNAL_f0b43c96_4_k_cu_7a0e4bf6_391174cuda3std6ranges3__45__cpo9iter_moveE,@object
	.size		_ZN40_INTERNAL_f0b43c96_4_k_cu_7a0e4bf6_391174cuda3std6ranges3__45__cpo9iter_moveE,(_ZN40_INTERNAL_f0b43c96_4_k_cu_7a0e4bf6_391174cuda3std3__45__cpo5beginE - _ZN40_INTERNAL_f0b43c96_4_k_cu_7a0e4bf6_391174cuda3std6ranges3__45__cpo9iter_moveE)
_ZN40_INTERNAL_f0b43c96_4_k_cu_7a0e4bf6_391174cuda3std6ranges3__45__cpo9iter_moveE:
	.zero		1
	.type		_ZN40_INTERNAL_f0b43c96_4_k_cu_7a0e4bf6_391174cuda3std3__45__cpo5beginE,@object
	.size		_ZN40_INTERNAL_f0b43c96_4_k_cu_7a0e4bf6_391174cuda3std3__45__cpo5beginE,(_ZN40_INTERNAL_f0b43c96_4_k_cu_7a0e4bf6_391174cuda3std3__442_GLOBAL__N__f0b43c96_4_k_cu_7a0e4bf6_391176ignoreE - _ZN40_INTERNAL_f0b43c96_4_k_cu_7a0e4bf6_391174cuda3std3__45__cpo5beginE)
_ZN40_INTERNAL_f0b43c96_4_k_cu_7a0e4bf6_391174cuda3std3__45__cpo5beginE:
	.zero		1
	.type		_ZN40_INTERNAL_f0b43c96_4_k_cu_7a0e4bf6_391174cuda3std3__442_GLOBAL__N__f0b43c96_4_k_cu_7a0e4bf6_391176ignoreE,@object
	.size		_ZN40_INTERNAL_f0b43c96_4_k_cu_7a0e4bf6_391174cuda3std3__442_GLOBAL__N__f0b43c96_4_k_cu_7a0e4bf6_391176ignoreE,(_ZN40_INTERNAL_f0b43c96_4_k_cu_7a0e4bf6_391174cute7productE - _ZN40_INTERNAL_f0b43c96_4_k_cu_7a0e4bf6_391174cuda3std3__442_GLOBAL__N__f0b43c96_4_k_cu_7a0e4bf6_391176ignoreE)
_ZN40_INTERNAL_f0b43c96_4_k_cu_7a0e4bf6_391174cuda3std3__442_GLOBAL__N__f0b43c96_4_k_cu_7a0e4bf6_391176ignoreE:
	.zero		1
	.type		_ZN40_INTERNAL_f0b43c96_4_k_cu_7a0e4bf6_391174cute7productE,@object
	.size		_ZN40_INTERNAL_f0b43c96_4_k_cu_7a0e4bf6_391174cute7productE,(_ZN40_INTERNAL_f0b43c96_4_k_cu_7a0e4bf6_391174cuda3std3__45__cpo3endE - _ZN40_INTERNAL_f0b43c96_4_k_cu_7a0e4bf6_391174cute7productE)
_ZN40_INTERNAL_f0b43c96_4_k_cu_7a0e4bf6_391174cute7productE:
	.zero		1
	.type		_ZN40_INTERNAL_f0b43c96_4_k_cu_7a0e4bf6_391174cuda3std3__45__cpo3endE,@object
	.size		_ZN40_INTERNAL_f0b43c96_4_k_cu_7a0e4bf6_391174cuda3std3__45__cpo3endE,(_ZN40_INTERNAL_f0b43c96_4_k_cu_7a0e4bf6_391174cuda3std3__419piecewise_constructE - _ZN40_INTERNAL_f0b43c96_4_k_cu_7a0e4bf6_391174cuda3std3__45__cpo3endE)
_ZN40_INTERNAL_f0b43c96_4_k_cu_7a0e4bf6_391174cuda3std3__45__cpo3endE:
	.zero		1
	.type		_ZN40_INTERNAL_f0b43c96_4_k_cu_7a0e4bf6_391174cuda3std3__419piecewise_constructE,@object
	.size		_ZN40_INTERNAL_f0b43c96_4_k_cu_7a0e4bf6_391174cuda3std3__419piecewise_constructE,(_ZN40_INTERNAL_f0b43c96_4_k_cu_7a0e4bf6_391174cuda3std3__45__cpo4cendE - _ZN40_INTERNAL_f0b43c96_4_k_cu_7a0e4bf6_391174cuda3std3__419piecewise_constructE)
_ZN40_INTERNAL_f0b43c96_4_k_cu_7a0e4bf6_391174cuda3std3__419piecewise_constructE:
	.zero		1
	.type		_ZN40_INTERNAL_f0b43c96_4_k_cu_7a0e4bf6_391174cuda3std3__45__cpo4cendE,@object
	.size		_ZN40_INTERNAL_f0b43c96_4_k_cu_7a0e4bf6_391174cuda3std3__45__cpo4cendE,(_ZN40_INTERNAL_f0b43c96_4_k_cu_7a0e4bf6_391174cuda3std6ranges3__45__cpo4swapE - _ZN40_INTERNAL_f0b43c96_4_k_cu_7a0e4bf6_391174cuda3std3__45__cpo4cendE)
_ZN40_INTERNAL_f0b43c96_4_k_cu_7a0e4bf6_391174cuda3std3__45__cpo4cendE:
	.zero		1
	.type		_ZN40_INTERNAL_f0b43c96_4_k_cu_7a0e4bf6_391174cuda3std6ranges3__45__cpo4swapE,@object
	.size		_ZN40_INTERNAL_f0b43c96_4_k_cu_7a0e4bf6_391174cuda3std6ranges3__45__cpo4swapE,(.L_9 - _ZN40_INTERNAL_f0b43c96_4_k_cu_7a0e4bf6_391174cuda3std6ranges3__45__cpo4swapE)
_ZN40_INTERNAL_f0b43c96_4_k_cu_7a0e4bf6_391174cuda3std6ranges3__45__cpo4swapE:
	.zero		1
.L_9:


//--------------------- .nv.constant0._ZN7cutlass13device_kernelINS_4gemm6kernel13GemmUniversalIN4cute5tupleIJiiiiEEENS1_10collective13CollectiveMmaINS1_39MainloopSm90TmaGmmaRmemAWarpSpecializedILi2ENS5_IJNS4_1CILi1EEESB_SB_EEENS1_35KernelTmaWarpSpecializedCooperativeEEENS5_IJNSA_ILi128EEENSA_ILi256EEENSA_ILi64EEEEEEfNS5_IJSB_llEEEfNS5_IJlSB_lEEENS4_8TiledMMAINS4_8MMA_AtomIJNS4_4SM904GMMA30MMA_64x256x8_F32TF32TF32_RS_TNILNSO_7ScaleInE1ELSQ_1EEEEEENS4_6LayoutINS5_IJNSA_ILi2EEESB_SB_EEENS5_IJSB_NSA_ILi0EEESW_EEEEENS5_IJNS4_10UnderscoreESZ_SZ_EEEEENS4_13SM90_TMA_LOADENS4_14ComposedLayoutINS4_7SwizzleILi1ELi4ELi3EEENS4_18smem_ptr_flag_bitsILi32EEENST_INS5_IJNSA_ILi8EEES18_EEENS5_IJSB_S18_EEEEEEENS4_9Copy_AtomIJNS4_39AutoVectorizingCopyWithAssumedAlignmentILi128EEEfEEENS4_8identityES12_NS13_INS14_ILi3ELi4ELi3EEES17_NST_INS5_IJS18_NSA_ILi32EEEEEENS5_IJS1J_SB_EEEEEEEvS1H_EENS_8epilogue10collective6detail29Sm90TmaWarpSpecializedAdapterINS1Q_15DefaultEpilogueIfSK_SK_NS1P_6thread17LinearCombinationIfLi1EffLNS1U_9ScaleType4KindE0ELNS_15FloatRoundStyleE2EfEENS1_15EpilogueDefaultEEEEEvvEEEEvNT_6ParamsE --------------------------
	.section	.nv.constant0._ZN7cutlass13device_kernelINS_4gemm6kernel13GemmUniversalIN4cute5tupleIJiiiiEEENS1_10collective13CollectiveMmaINS1_39MainloopSm90TmaGmmaRmemAWarpSpecializedILi2ENS5_IJNS4_1CILi1EEESB_SB_EEENS1_35KernelTmaWarpSpecializedCooperativeEEENS5_IJNSA_ILi128EEENSA_ILi256EEENSA_ILi64EEEEEEfNS5_IJSB_llEEEfNS5_IJlSB_lEEENS4_8TiledMMAINS4_8MMA_AtomIJNS4_4SM904GMMA30MMA_64x256x8_F32TF32TF32_RS_TNILNSO_7ScaleInE1ELSQ_1EEEEEENS4_6LayoutINS5_IJNSA_ILi2EEESB_SB_EEENS5_IJSB_NSA_ILi0EEESW_EEEEENS5_IJNS4_10UnderscoreESZ_SZ_EEEEENS4_13SM90_TMA_LOADENS4_14ComposedLayoutINS4_7SwizzleILi1ELi4ELi3EEENS4_18smem_ptr_flag_bitsILi32EEENST_INS5_IJNSA_ILi8EEES18_EEENS5_IJSB_S18_EEEEEEENS4_9Copy_AtomIJNS4_39AutoVectorizingCopyWithAssumedAlignmentILi128EEEfEEENS4_8identityES12_NS13_INS14_ILi3ELi4ELi3EEES17_NST_INS5_IJS18_NSA_ILi32EEEEEENS5_IJS1J_SB_EEEEEEEvS1H_EENS_8epilogue10collective6detail29Sm90TmaWarpSpecializedAdapterINS1Q_15DefaultEpilogueIfSK_SK_NS1P_6thread17LinearCombinationIfLi1EffLNS1U_9ScaleType4KindE0ELNS_15FloatRoundStyleE2EfEENS1_15EpilogueDefaultEEEEEvvEEEEvNT_6ParamsE,"a",@progbits
	.sectionflags	@""
	.align	4
.nv.constant0._ZN7cutlass13device_kernelINS_4gemm6kernel13GemmUniversalIN4cute5tupleIJiiiiEEENS1_10collective13CollectiveMmaINS1_39MainloopSm90TmaGmmaRmemAWarpSpecializedILi2ENS5_IJNS4_1CILi1EEESB_SB_EEENS1_35KernelTmaWarpSpecializedCooperativeEEENS5_IJNSA_ILi128EEENSA_ILi256EEENSA_ILi64EEEEEEfNS5_IJSB_llEEEfNS5_IJlSB_lEEENS4_8TiledMMAINS4_8MMA_AtomIJNS4_4SM904GMMA30MMA_64x256x8_F32TF32TF32_RS_TNILNSO_7ScaleInE1ELSQ_1EEEEEENS4_6LayoutINS5_IJNSA_ILi2EEESB_SB_EEENS5_IJSB_NSA_ILi0EEESW_EEEEENS5_IJNS4_10UnderscoreESZ_SZ_EEEEENS4_13SM90_TMA_LOADENS4_14ComposedLayoutINS4_7SwizzleILi1ELi4ELi3EEENS4_18smem_ptr_flag_bitsILi32EEENST_INS5_IJNSA_ILi8EEES18_EEENS5_IJSB_S18_EEEEEEENS4_9Copy_AtomIJNS4_39AutoVectorizingCopyWithAssumedAlignmentILi128EEEfEEENS4_8identityES12_NS13_INS14_ILi3ELi4ELi3EEES17_NST_INS5_IJS18_NSA_ILi32EEEEEENS5_IJS1J_SB_EEEEEEEvS1H_EENS_8epilogue10collective6detail29Sm90TmaWarpSpecializedAdapterINS1Q_15DefaultEpilogueIfSK_SK_NS1P_6thread17LinearCombinationIfLi1EffLNS1U_9ScaleType4KindE0ELNS_15FloatRoundStyleE2EfEENS1_15EpilogueDefaultEEEEEvvEEEEvNT_6ParamsE:
	.zero		1664


//--------------------- SYMBOLS --------------------------

	.type		.nv.reservedSmem.offset0,@object
	.size		.nv.reservedSmem.offset0,0x4
	.type		__assertfail,@function
